// auto-generated by cutlass_sweep.conv — config: {"arch": "sm_100", "cluster_m": 2, "cluster_n": 1, "conv_kind": "fprop", "dtype": "e4m3", "ndim": 2, "tile_k": 32, "tile_m": 64, "tile_n": 128}
#include "cutlass/cutlass.h"
#include "cute/tensor.hpp"
#include "cutlass/kernel_hardware_info.hpp"
#include "cutlass/conv/convolution.h"
#include "cutlass/conv/dispatch_policy.hpp"
#include "cutlass/conv/collective/collective_builder.hpp"
#include "cutlass/conv/kernel/conv_universal.hpp"
#include "cutlass/conv/device/conv_universal_adapter.hpp"
#include "cutlass/epilogue/collective/collective_builder.hpp"

using namespace cute;
using Elem = cutlass::float_e4m3_t;
using Acc  = float;
using LayoutAB = cutlass::layout::TensorNHWC;
using LayoutC  = cutlass::layout::TensorNHWC;
constexpr auto ConvOp = cutlass::conv::Operator::kFprop;
using TileShape    = Shape<_64, _128, Shape<_32>>;
using ClusterShape = Shape<_2, _1, _1>;

using CollectiveEpilogue = typename cutlass::epilogue::collective::CollectiveBuilder<
    cutlass::arch::Sm100, cutlass::arch::OpClassTensorOp,
    TileShape, ClusterShape,
    cutlass::epilogue::collective::EpilogueTileAuto,
    Acc, Acc,
    Elem, LayoutC, 128 / cutlass::sizeof_bits<Elem>::value,
    Elem, LayoutC, 128 / cutlass::sizeof_bits<Elem>::value,
    cutlass::epilogue::collective::EpilogueScheduleAuto
  >::CollectiveOp;

using CollectiveMainloop = typename cutlass::conv::collective::CollectiveBuilder<
    cutlass::arch::Sm100, cutlass::arch::OpClassTensorOp, ConvOp,
    Elem, LayoutAB, 128 / cutlass::sizeof_bits<Elem>::value,
    Elem, LayoutAB, 128 / cutlass::sizeof_bits<Elem>::value,
    Acc,
    TileShape, ClusterShape,
    cutlass::conv::collective::StageCountAutoCarveout<
        static_cast<int>(sizeof(typename CollectiveEpilogue::SharedStorage))>,
    cutlass::conv::collective::KernelScheduleAuto
  >::CollectiveOp;

using ProblemShape = cutlass::conv::ConvProblemShape<
    ConvOp, CollectiveMainloop::DispatchPolicy::NumSpatialDimensions>;
using ConvKernel = cutlass::conv::kernel::ConvUniversal<
    ProblemShape, CollectiveMainloop, CollectiveEpilogue>;
using Conv = cutlass::conv::device::ConvUniversalAdapter<ConvKernel>;

auto* _anchor = &cutlass::device_kernel<ConvKernel>;


// ===== COMPILED SASS (sm_100a) =====

	.target	sm_100a

	.elftype	@"ET_EXEC"


//--------------------- .note.nv.tkinfo           --------------------------
	.section	.note.nv.tkinfo,"",@"SHT_NOTE"
	.sectionflags	@"SHF_NOTE_NV_TKINFO"
	.tkinfo
        /*0018*/ 	.word	0x00000002
        /*0030*/ 	.string	""
        /*0030*/ 	.string	"ptxas"
        /*0030*/ 	.string	"Cuda compilation tools, release 13.0, V13.0.88"
        /*0030*/ 	.string	"Build cuda_13.0.r13.0/compiler.36424714_0"
        /*0030*/ 	.string	"-arch sm_100a -m 64 "



//--------------------- .note.nv.cuinfo           --------------------------
	.section	.note.nv.cuinfo,"",@"SHT_NOTE"
	.sectionflags	@"SHF_NOTE_NV_CUINFO"
        /*0018*/ 	.short	0x0002
        /*001a*/ 	.short	0x0064
        /*001c*/ 	.short	0x0082
	.zero		2


//--------------------- .nv.info                  --------------------------
	.section	.nv.info,"",@"SHT_CUDA_INFO"
	.align	4


	//----- nvinfo : EIATTR_REGCOUNT
	.align		4
        /*0000*/ 	.byte	0x04, 0x2f
        /*0002*/ 	.short	(.L_19 - .L_18)
	.align		4
.L_18:
        /*0004*/ 	.word	index@(_ZN7cutlass13device_kernelINS_4conv6kernel13ConvUniversalINS1_16ConvProblemShapeILNS1_8OperatorE0ELi2EEENS1_10collective14CollectiveConvINS1_47MainloopSm100TmaUmmaWarpSpecializedImplicitGemmILS5_0ELi34ELi2ELi1ELi2EN4cute5tupleIJNSA_1CILi2EEENSC_ILi1EEESE_EEEEENSB_IJNSC_ILi64EEENSC_ILi128EEENSB_IJNSC_ILi32EEEEEEEEENS_12float_e4m3_tESM_NSA_8TiledMMAINSA_8MMA_AtomIJNSA_10MMA_TraitsINSA_19SM100_MMA_F8F6F4_SSEJSM_SM_fSH_SI_NSA_17integral_constantINSA_4UMMA5MajorELST_0EEESU_NSR_INSS_7ScaleInELSV_0EEESW_EEEEEENSA_6LayoutINSB_IJSE_SE_SE_EEENSB_IJNSC_ILi0EEES11_S11_EEEEENSB_IJNSA_10UnderscoreES14_S14_EEEEENS7_6detail27Sm100ImplicitGemmTileTraitsINSA_20SM90_TMA_LOAD_IM2COLENSA_14ComposedLayoutINSA_7SwizzleILi1ELi4ELi3EEENSA_18smem_ptr_flag_bitsILi8EEENSZ_INSB_IJNSC_ILi8EEESJ_EEENSB_IJSJ_SE_EEEEEEEvEENS18_INSA_23SM90_TMA_LOAD_MULTICASTES1J_vEEEENS_8epilogue10collective18CollectiveEpilogueINS1O_23Sm100TmaWarpSpecializedILi2ELi2ELi32ELb0ELb0EEEJSL_NSB_IJNSZ_ISH_SE_EES1T_EEESM_NSB_IJNSB_IJlllEEESE_S11_EEESM_S1W_NS1O_6fusion15FusionCallbacksIS1S_NS1X_17LinearCombinationISM_fSM_fLNS_15FloatRoundStyleE2EEESL_S1U_JEEENSA_5SM1004TMEM4LOAD26SM100_TMEM_LOAD_16dp32b32xES19_NS1A_INS1B_ILi2ELi4ELi3EEES1E_NSZ_INSB_IJS1F_SH_EEENSB_IJSH_SE_EEEEEEENSA_39AutoVectorizingCopyWithAssumedAlignmentILi128EEENSA_21SM90_TMA_STORE_IM2COLES2B_S2D_S2D_EEEvvEEEEvNT_6ParamsE)
        /*0008*/ 	.word	0x0000007d


	//----- nvinfo : EIATTR_FRAME_SIZE
	.align		4
.L_19:
        /*000c*/ 	.byte	0x04, 0x11
        /*000e*/ 	.short	(.L_21 - .L_20)
	.align		4
.L_20:
        /*0010*/ 	.word	index@($__internal_2_$__cuda_sm10x_tcgen05_guardrail_trap_unallocated_columns_being_dealloced)
        /*0014*/ 	.word	0x00000008


	//----- nvinfo : EIATTR_FRAME_SIZE
	.align		4
.L_21:
        /*0018*/ 	.byte	0x04, 0x11
        /*001a*/ 	.short	(.L_23 - .L_22)
	.align		4
.L_22:
        /*001c*/ 	.word	index@($__internal_1_$__cuda_sm10x_tcgen05_guardrail_trap_phase_invalid_during_alloc)
        /*0020*/ 	.word	0x00000008


	//----- nvinfo : EIATTR_FRAME_SIZE
	.align		4
.L_23:
        /*0024*/ 	.byte	0x04, 0x11
        /*0026*/ 	.short	(.L_25 - .L_24)
	.align		4
.L_24:
        /*0028*/ 	.word	index@($__internal_0_$__cuda_sm10x_tcgen05_guardrail_trap_col_being_dealloced_not_returned_by_alloc)
        /*002c*/ 	.word	0x00000008


	//----- nvinfo : EIATTR_FRAME_SIZE
	.align		4
.L_25:
        /*0030*/ 	.byte	0x04, 0x11
        /*0032*/ 	.short	(.L_27 - .L_26)
	.align		4
.L_26:
        /*0034*/ 	.word	index@(_ZN7cutlass13device_kernelINS_4conv6kernel13ConvUniversalINS1_16ConvProblemShapeILNS1_8OperatorE0ELi2EEENS1_10collective14CollectiveConvINS1_47MainloopSm100TmaUmmaWarpSpecializedImplicitGemmILS5_0ELi34ELi2ELi1ELi2EN4cute5tupleIJNSA_1CILi2EEENSC_ILi1EEESE_EEEEENSB_IJNSC_ILi64EEENSC_ILi128EEENSB_IJNSC_ILi32EEEEEEEEENS_12float_e4m3_tESM_NSA_8TiledMMAINSA_8MMA_AtomIJNSA_10MMA_TraitsINSA_19SM100_MMA_F8F6F4_SSEJSM_SM_fSH_SI_NSA_17integral_constantINSA_4UMMA5MajorELST_0EEESU_NSR_INSS_7ScaleInELSV_0EEESW_EEEEEENSA_6LayoutINSB_IJSE_SE_SE_EEENSB_IJNSC_ILi0EEES11_S11_EEEEENSB_IJNSA_10UnderscoreES14_S14_EEEEENS7_6detail27Sm100ImplicitGemmTileTraitsINSA_20SM90_TMA_LOAD_IM2COLENSA_14ComposedLayoutINSA_7SwizzleILi1ELi4ELi3EEENSA_18smem_ptr_flag_bitsILi8EEENSZ_INSB_IJNSC_ILi8EEESJ_EEENSB_IJSJ_SE_EEEEEEEvEENS18_INSA_23SM90_TMA_LOAD_MULTICASTES1J_vEEEENS_8epilogue10collective18CollectiveEpilogueINS1O_23Sm100TmaWarpSpecializedILi2ELi2ELi32ELb0ELb0EEEJSL_NSB_IJNSZ_ISH_SE_EES1T_EEESM_NSB_IJNSB_IJlllEEESE_S11_EEESM_S1W_NS1O_6fusion15FusionCallbacksIS1S_NS1X_17LinearCombinationISM_fSM_fLNS_15FloatRoundStyleE2EEESL_S1U_JEEENSA_5SM1004TMEM4LOAD26SM100_TMEM_LOAD_16dp32b32xES19_NS1A_INS1B_ILi2ELi4ELi3EEES1E_NSZ_INSB_IJS1F_SH_EEENSB_IJSH_SE_EEEEEEENSA_39AutoVectorizingCopyWithAssumedAlignmentILi128EEENSA_21SM90_TMA_STORE_IM2COLES2B_S2D_S2D_EEEvvEEEEvNT_6ParamsE)
        /*0038*/ 	.word	0x00000008


	//----- nvinfo : EIATTR_MIN_STACK_SIZE
	.align		4
.L_27:
        /*003c*/ 	.byte	0x04, 0x12
        /*003e*/ 	.short	(.L_29 - .L_28)
	.align		4
.L_28:
        /*0040*/ 	.word	index@(_ZN7cutlass13device_kernelINS_4conv6kernel13ConvUniversalINS1_16ConvProblemShapeILNS1_8OperatorE0ELi2EEENS1_10collective14CollectiveConvINS1_47MainloopSm100TmaUmmaWarpSpecializedImplicitGemmILS5_0ELi34ELi2ELi1ELi2EN4cute5tupleIJNSA_1CILi2EEENSC_ILi1EEESE_EEEEENSB_IJNSC_ILi64EEENSC_ILi128EEENSB_IJNSC_ILi32EEEEEEEEENS_12float_e4m3_tESM_NSA_8TiledMMAINSA_8MMA_AtomIJNSA_10MMA_TraitsINSA_19SM100_MMA_F8F6F4_SSEJSM_SM_fSH_SI_NSA_17integral_constantINSA_4UMMA5MajorELST_0EEESU_NSR_INSS_7ScaleInELSV_0EEESW_EEEEEENSA_6LayoutINSB_IJSE_SE_SE_EEENSB_IJNSC_ILi0EEES11_S11_EEEEENSB_IJNSA_10UnderscoreES14_S14_EEEEENS7_6detail27Sm100ImplicitGemmTileTraitsINSA_20SM90_TMA_LOAD_IM2COLENSA_14ComposedLayoutINSA_7SwizzleILi1ELi4ELi3EEENSA_18smem_ptr_flag_bitsILi8EEENSZ_INSB_IJNSC_ILi8EEESJ_EEENSB_IJSJ_SE_EEEEEEEvEENS18_INSA_23SM90_TMA_LOAD_MULTICASTES1J_vEEEENS_8epilogue10collective18CollectiveEpilogueINS1O_23Sm100TmaWarpSpecializedILi2ELi2ELi32ELb0ELb0EEEJSL_NSB_IJNSZ_ISH_SE_EES1T_EEESM_NSB_IJNSB_IJlllEEESE_S11_EEESM_S1W_NS1O_6fusion15FusionCallbacksIS1S_NS1X_17LinearCombinationISM_fSM_fLNS_15FloatRoundStyleE2EEESL_S1U_JEEENSA_5SM1004TMEM4LOAD26SM100_TMEM_LOAD_16dp32b32xES19_NS1A_INS1B_ILi2ELi4ELi3EEES1E_NSZ_INSB_IJS1F_SH_EEENSB_IJSH_SE_EEEEEEENSA_39AutoVectorizingCopyWithAssumedAlignmentILi128EEENSA_21SM90_TMA_STORE_IM2COLES2B_S2D_S2D_EEEvvEEEEvNT_6ParamsE)
        /*0044*/ 	.word	0x00000008
.L_29:


//--------------------- .nv.compat                --------------------------
	.section	.nv.compat,"",@"SHT_CUDA_COMPAT_INFO"
	.align	4
        /*0000*/ 	.byte	0x02, 0x09, 0x01, 0x00, 0x02, 0x02, 0x02, 0x00, 0x02, 0x05, 0x05, 0x00, 0x03, 0x07, 0x01, 0x01
        /*0010*/ 	.byte	0x02, 0x03, 0x01, 0x00, 0x02, 0x06, 0x01, 0x00, 0x04, 0x0b, 0x08, 0x00, 0x09, 0x00, 0x00, 0x00
        /*0020*/ 	.byte	0x00, 0x00, 0x00, 0x00


//--------------------- .nv.info._ZN7cutlass13device_kernelINS_4conv6kernel13ConvUniversalINS1_16ConvProblemShapeILNS1_8OperatorE0ELi2EEENS1_10collective14CollectiveConvINS1_47MainloopSm100TmaUmmaWarpSpecializedImplicitGemmILS5_0ELi34ELi2ELi1ELi2EN4cute5tupleIJNSA_1CILi2EEENSC_ILi1EEESE_EEEEENSB_IJNSC_ILi64EEENSC_ILi128EEENSB_IJNSC_ILi32EEEEEEEEENS_12float_e4m3_tESM_NSA_8TiledMMAINSA_8MMA_AtomIJNSA_10MMA_TraitsINSA_19SM100_MMA_F8F6F4_SSEJSM_SM_fSH_SI_NSA_17integral_constantINSA_4UMMA5MajorELST_0EEESU_NSR_INSS_7ScaleInELSV_0EEESW_EEEEEENSA_6LayoutINSB_IJSE_SE_SE_EEENSB_IJNSC_ILi0EEES11_S11_EEEEENSB_IJNSA_10UnderscoreES14_S14_EEEEENS7_6detail27Sm100ImplicitGemmTileTraitsINSA_20SM90_TMA_LOAD_IM2COLENSA_14ComposedLayoutINSA_7SwizzleILi1ELi4ELi3EEENSA_18smem_ptr_flag_bitsILi8EEENSZ_INSB_IJNSC_ILi8EEESJ_EEENSB_IJSJ_SE_EEEEEEEvEENS18_INSA_23SM90_TMA_LOAD_MULTICASTES1J_vEEEENS_8epilogue10collective18CollectiveEpilogueINS1O_23Sm100TmaWarpSpecializedILi2ELi2ELi32ELb0ELb0EEEJSL_NSB_IJNSZ_ISH_SE_EES1T_EEESM_NSB_IJNSB_IJlllEEESE_S11_EEESM_S1W_NS1O_6fusion15FusionCallbacksIS1S_NS1X_17LinearCombinationISM_fSM_fLNS_15FloatRoundStyleE2EEESL_S1U_JEEENSA_5SM1004TMEM4LOAD26SM100_TMEM_LOAD_16dp32b32xES19_NS1A_INS1B_ILi2ELi4ELi3EEES1E_NSZ_INSB_IJS1F_SH_EEENSB_IJSH_SE_EEEEEEENSA_39AutoVectorizingCopyWithAssumedAlignmentILi128EEENSA_21SM90_TMA_STORE_IM2COLES2B_S2D_S2D_EEEvvEEEEvNT_6ParamsE --------------------------
	.section	.nv.info._ZN7cutlass13device_kernelINS_4conv6kernel13ConvUniversalINS1_16ConvProblemShapeILNS1_8OperatorE0ELi2EEENS1_10collective14CollectiveConvINS1_47MainloopSm100TmaUmmaWarpSpecializedImplicitGemmILS5_0ELi34ELi2ELi1ELi2EN4cute5tupleIJNSA_1CILi2EEENSC_ILi1EEESE_EEEEENSB_IJNSC_ILi64EEENSC_ILi128EEENSB_IJNSC_ILi32EEEEEEEEENS_12float_e4m3_tESM_NSA_8TiledMMAINSA_8MMA_AtomIJNSA_10MMA_TraitsINSA_19SM100_MMA_F8F6F4_SSEJSM_SM_fSH_SI_NSA_17integral_constantINSA_4UMMA5MajorELST_0EEESU_NSR_INSS_7ScaleInELSV_0EEESW_EEEEEENSA_6LayoutINSB_IJSE_SE_SE_EEENSB_IJNSC_ILi0EEES11_S11_EEEEENSB_IJNSA_10UnderscoreES14_S14_EEEEENS7_6detail27Sm100ImplicitGemmTileTraitsINSA_20SM90_TMA_LOAD_IM2COLENSA_14ComposedLayoutINSA_7SwizzleILi1ELi4ELi3EEENSA_18smem_ptr_flag_bitsILi8EEENSZ_INSB_IJNSC_ILi8EEESJ_EEENSB_IJSJ_SE_EEEEEEEvEENS18_INSA_23SM90_TMA_LOAD_MULTICASTES1J_vEEEENS_8epilogue10collective18CollectiveEpilogueINS1O_23Sm100TmaWarpSpecializedILi2ELi2ELi32ELb0ELb0EEEJSL_NSB_IJNSZ_ISH_SE_EES1T_EEESM_NSB_IJNSB_IJlllEEESE_S11_EEESM_S1W_NS1O_6fusion15FusionCallbacksIS1S_NS1X_17LinearCombinationISM_fSM_fLNS_15FloatRoundStyleE2EEESL_S1U_JEEENSA_5SM1004TMEM4LOAD26SM100_TMEM_LOAD_16dp32b32xES19_NS1A_INS1B_ILi2ELi4ELi3EEES1E_NSZ_INSB_IJS1F_SH_EEENSB_IJSH_SE_EEEEEEENSA_39AutoVectorizingCopyWithAssumedAlignmentILi128EEENSA_21SM90_TMA_STORE_IM2COLES2B_S2D_S2D_EEEvvEEEEvNT_6ParamsE,"",@"SHT_CUDA_INFO"
	.sectionflags	@""
	.align	4


	//----- nvinfo : EIATTR_CUDA_API_VERSION
	.align		4
        /*0000*/ 	.byte	0x04, 0x37
        /*0002*/ 	.short	(.L_31 - .L_30)
.L_30:
        /*0004*/ 	.word	0x00000082


	//----- nvinfo : EIATTR_KPARAM_INFO
	.align		4
.L_31:
        /*0008*/ 	.byte	0x04, 0x17
        /*000a*/ 	.short	(.L_33 - .L_32)
.L_32:
        /*000c*/ 	.word	0x00000000
        /*0010*/ 	.short	0x0000
        /*0012*/ 	.short	0x0000
        /*0014*/ 	.byte	0x00, 0xf0, 0x01, 0x20


	//----- nvinfo : EIATTR_AT_ENTRY_FRAGMENTS
	.align		4
.L_33:
        /*0018*/ 	.byte	0x04, 0x4f
        /*001a*/ 	.short	(.L_35 - .L_34)


	//   ....[0]....
.L_34:
        /*001c*/ 	.word	0x00000006


	//----- nvinfo : EIATTR_RESERVED_SMEM_USED
	.align		4
.L_35:
        /*0020*/ 	.byte	0x01, 0x41
	.zero		2


	//----- nvinfo : EIATTR_SPARSE_MMA_MASK
	.align		4
        /*0024*/ 	.byte	0x03, 0x50
        /*0026*/ 	.short	0x0000


	//----- nvinfo : EIATTR_TCGEN05_1CTA_USED
	.align		4
        /*0028*/ 	.byte	0x01, 0x51
	.zero		2


	//----- nvinfo : EIATTR_MAXREG_COUNT
	.align		4
        /*002c*/ 	.byte	0x03, 0x1b
        /*002e*/ 	.short	0x00ff


	//----- nvinfo : EIATTR_NUM_BARRIERS
	.align		4
        /*0030*/ 	.byte	0x02, 0x4c
        /*0032*/ 	.byte	0x07
	.zero		1


	//----- nvinfo : EIATTR_EXTERNS
	.align		4
        /*0034*/ 	.byte	0x04, 0x0f
        /*0036*/ 	.short	(.L_37 - .L_36)


	//   ....[0]....
	.align		4
.L_36:
        /*0038*/ 	.word	index@(__assertfail)


	//----- nvinfo : EIATTR_MERCURY_ISA_VERSION
	.align		4
.L_37:
        /*003c*/ 	.byte	0x03, 0x5f
        /*003e*/ 	.short	0x0101


	//----- nvinfo : EIATTR_INT_WARP_WIDE_INSTR_OFFSETS
	.align		4
        /*0040*/ 	.byte	0x04, 0x31
        /*0042*/ 	.short	(.L_39 - .L_38)


	//   ....[0]....
.L_38:
        /*0044*/ 	.word	0x00004e90


	//   ....[1]....
        /*0048*/ 	.word	0x00004eb0


	//   ....[2]....
        /*004c*/ 	.word	0x00004ee0


	//   ....[3]....
        /*0050*/ 	.word	0x00005b60


	//   ....[4]....
        /*0054*/ 	.word	0x00005c00


	//   ....[5]....
        /*0058*/ 	.word	0x00005cc0


	//   ....[6]....
        /*005c*/ 	.word	0x00005dc0


	//----- nvinfo : EIATTR_COOP_GROUP_MASK_REGIDS
	.align		4
.L_39:
        /*0060*/ 	.byte	0x04, 0x29
        /*0062*/ 	.short	(.L_41 - .L_40)


	//   ....[0]....
.L_40:
        /*0064*/ 	.word	0xffffffff


	//   ....[1]....
        /*0068*/ 	.word	0xffffffff


	//   ....[2]....
        /*006c*/ 	.word	0xffffffff


	//   ....[3]....
        /*0070*/ 	.word	0xffffffff


	//   ....[4]....
        /*0074*/ 	.word	0xffffffff


	//   ....[5]....
        /*0078*/ 	.word	0xffffffff


	//   ....[6]....
        /*007c*/ 	.word	0xffffffff


	//   ....[7]....
        /*0080*/ 	.word	0xffffffff


	//   ....[8]....
        /*0084*/ 	.word	0xffffffff


	//   ....[9]....
        /*0088*/ 	.word	0xffffffff


	//   ....[10]....
        /*008c*/ 	.word	0xffffffff


	//   ....[11]....
        /*0090*/ 	.word	0xffffffff


	//   ....[12]....
        /*0094*/ 	.word	0xffffffff


	//----- nvinfo : EIATTR_COOP_GROUP_INSTR_OFFSETS
	.align		4
.L_41:
        /*0098*/ 	.byte	0x04, 0x28
        /*009a*/ 	.short	(.L_43 - .L_42)


	//   ....[0]....
.L_42:
        /*009c*/ 	.word	0x00000090


	//   ....[1]....
        /*00a0*/ 	.word	0x00000500


	//   ....[2]....
        /*00a4*/ 	.word	0x00000a80


	//   ....[3]....
        /*00a8*/ 	.word	0x00000be0


	//   ....[4]....
        /*00ac*/ 	.word	0x00000ce0


	//   ....[5]....
        /*00b0*/ 	.word	0x00000e30


	//   ....[6]....
        /*00b4*/ 	.word	0x00001030


	//   ....[7]....
        /*00b8*/ 	.word	0x00002670


	//   ....[8]....
        /*00bc*/ 	.word	0x00004360


	//   ....[9]....
        /*00c0*/ 	.word	0x00004570


	//   ....[10]....
        /*00c4*/ 	.word	0x000045a0


	//   ....[11]....
        /*00c8*/ 	.word	0x00004d70


	//   ....[12]....
        /*00cc*/ 	.word	0x00004fb0


	//----- nvinfo : EIATTR_VRC_CTA_INIT_COUNT
	.align		4
.L_43:
        /*00d0*/ 	.byte	0x02, 0x4a
        /*00d2*/ 	.byte	0x80
	.zero		1


	//----- nvinfo : EIATTR_SYSCALL_OFFSETS
	.align		4
        /*00d4*/ 	.byte	0x04, 0x46
        /*00d6*/ 	.short	(.L_45 - .L_44)


	//   ....[0]....
.L_44:
        /*00d8*/ 	.word	0x000069f0


	//   ....[1]....
        /*00dc*/ 	.word	0x00006b30


	//   ....[2]....
        /*00e0*/ 	.word	0x000074b0


	//   ....[3]....
        /*00e4*/ 	.word	0x00008270


	//----- nvinfo : EIATTR_MBARRIER_INSTR_OFFSETS
	.align		4
.L_45:
        /*00e8*/ 	.byte	0x04, 0x39
        /*00ea*/ 	.short	(.L_47 - .L_46)


	//   ....[0]....
.L_46:
        /*00ec*/ 	.word	0x00000620
        /*00f0*/ 	.word	0x000000ff
        /*00f4*/ 	.word	0x00000000
        /*00f8*/ 	.short	0x0100
        /*00fa*/ 	.byte	0x04
	.zero		1


	//   ....[1]....
        /*00fc*/ 	.word	0x00000630
        /*0100*/ 	.word	0x000000ff
        /*0104*/ 	.word	0x00000110
        /*0108*/ 	.short	0x0100
        /*010a*/ 	.byte	0x04
	.zero		1


	//   ....[2]....
        /*010c*/ 	.word	0x00000640
        /*0110*/ 	.word	0x000000ff
        /*0114*/ 	.word	0x00000008
        /*0118*/ 	.short	0x0100
        /*011a*/ 	.byte	0x04
	.zero		1


	//   ....[3]....
        /*011c*/ 	.word	0x00000650
        /*0120*/ 	.word	0x000000ff
        /*0124*/ 	.word	0x00000118
        /*0128*/ 	.short	0x0100
        /*012a*/ 	.byte	0x04
	.zero		1


	//   ....[4]....
        /*012c*/ 	.word	0x00000660
        /*0130*/ 	.word	0x000000ff
        /*0134*/ 	.word	0x00000010
        /*0138*/ 	.short	0x0100
        /*013a*/ 	.byte	0x04
	.zero		1


	//   ....[5]....
        /*013c*/ 	.word	0x00000670
        /*0140*/ 	.word	0x000000ff
        /*0144*/ 	.word	0x00000120
        /*0148*/ 	.short	0x0100
        /*014a*/ 	.byte	0x04
	.zero		1


	//   ....[6]....
        /*014c*/ 	.word	0x00000680
        /*0150*/ 	.word	0x000000ff
        /*0154*/ 	.word	0x00000018
        /*0158*/ 	.short	0x0100
        /*015a*/ 	.byte	0x04
	.zero		1


	//   ....[7]....
        /*015c*/ 	.word	0x00000690
        /*0160*/ 	.word	0x000000ff
        /*0164*/ 	.word	0x00000128
        /*0168*/ 	.short	0x0100
        /*016a*/ 	.byte	0x04
	.zero		1


	//   ....[8]....
        /*016c*/ 	.word	0x000006a0
        /*0170*/ 	.word	0x000000ff
        /*0174*/ 	.word	0x00000020
        /*0178*/ 	.short	0x0100
        /*017a*/ 	.byte	0x04
	.zero		1


	//   ....[9]....
        /*017c*/ 	.word	0x000006b0
        /*0180*/ 	.word	0x000000ff
        /*0184*/ 	.word	0x00000130
        /*0188*/ 	.short	0x0100
        /*018a*/ 	.byte	0x04
	.zero		1


	//   ....[10]....
        /*018c*/ 	.word	0x000006c0
        /*0190*/ 	.word	0x000000ff
        /*0194*/ 	.word	0x00000028
        /*0198*/ 	.short	0x0100
        /*019a*/ 	.byte	0x04
	.zero		1


	//   ....[11]....
        /*019c*/ 	.word	0x000006d0
        /*01a0*/ 	.word	0x000000ff
        /*01a4*/ 	.word	0x00000138
        /*01a8*/ 	.short	0x0100
        /*01aa*/ 	.byte	0x04
	.zero		1


	//   ....[12]....
        /*01ac*/ 	.word	0x000006e0
        /*01b0*/ 	.word	0x000000ff
        /*01b4*/ 	.word	0x00000030
        /*01b8*/ 	.short	0x0100
        /*01ba*/ 	.byte	0x04
	.zero		1


	//   ....[13]....
        /*01bc*/ 	.word	0x000006f0
        /*01c0*/ 	.word	0x000000ff
        /*01c4*/ 	.word	0x00000140
        /*01c8*/ 	.short	0x0100
        /*01ca*/ 	.byte	0x04
	.zero		1


	//   ....[14]....
        /*01cc*/ 	.word	0x00000700
        /*01d0*/ 	.word	0x000000ff
        /*01d4*/ 	.word	0x00000038
        /*01d8*/ 	.short	0x0100
        /*01da*/ 	.byte	0x04
	.zero		1


	//   ....[15]....
        /*01dc*/ 	.word	0x00000710
        /*01e0*/ 	.word	0x000000ff
        /*01e4*/ 	.word	0x00000148
        /*01e8*/ 	.short	0x0100
        /*01ea*/ 	.byte	0x04
	.zero		1


	//   ....[16]....
        /*01ec*/ 	.word	0x00000720
        /*01f0*/ 	.word	0x000000ff
        /*01f4*/ 	.word	0x00000040
        /*01f8*/ 	.short	0x0100
        /*01fa*/ 	.byte	0x04
	.zero		1


	//   ....[17]....
        /*01fc*/ 	.word	0x00000730
        /*0200*/ 	.word	0x000000ff
        /*0204*/ 	.word	0x00000150
        /*0208*/ 	.short	0x0100
        /*020a*/ 	.byte	0x04
	.zero		1


	//   ....[18]....
        /*020c*/ 	.word	0x00000740
        /*0210*/ 	.word	0x000000ff
        /*0214*/ 	.word	0x00000048
        /*0218*/ 	.short	0x0100
        /*021a*/ 	.byte	0x04
	.zero		1


	//   ....[19]....
        /*021c*/ 	.word	0x00000750
        /*0220*/ 	.word	0x000000ff
        /*0224*/ 	.word	0x00000158
        /*0228*/ 	.short	0x0100
        /*022a*/ 	.byte	0x04
	.zero		1


	//   ....[20]....
        /*022c*/ 	.word	0x00000760
        /*0230*/ 	.word	0x000000ff
        /*0234*/ 	.word	0x00000050
        /*0238*/ 	.short	0x0100
        /*023a*/ 	.byte	0x04
	.zero		1


	//   ....[21]....
        /*023c*/ 	.word	0x00000770
        /*0240*/ 	.word	0x000000ff
        /*0244*/ 	.word	0x00000160
        /*0248*/ 	.short	0x0100
        /*024a*/ 	.byte	0x04
	.zero		1


	//   ....[22]....
        /*024c*/ 	.word	0x00000780
        /*0250*/ 	.word	0x000000ff
        /*0254*/ 	.word	0x00000058
        /*0258*/ 	.short	0x0100
        /*025a*/ 	.byte	0x04
	.zero		1


	//   ....[23]....
        /*025c*/ 	.word	0x00000790
        /*0260*/ 	.word	0x000000ff
        /*0264*/ 	.word	0x00000168
        /*0268*/ 	.short	0x0100
        /*026a*/ 	.byte	0x04
	.zero		1


	//   ....[24]....
        /*026c*/ 	.word	0x000007a0
        /*0270*/ 	.word	0x000000ff
        /*0274*/ 	.word	0x00000060
        /*0278*/ 	.short	0x0100
        /*027a*/ 	.byte	0x04
	.zero		1


	//   ....[25]....
        /*027c*/ 	.word	0x000007b0
        /*0280*/ 	.word	0x000000ff
        /*0284*/ 	.word	0x00000170
        /*0288*/ 	.short	0x0100
        /*028a*/ 	.byte	0x04
	.zero		1


	//   ....[26]....
        /*028c*/ 	.word	0x000007c0
        /*0290*/ 	.word	0x000000ff
        /*0294*/ 	.word	0x00000068
        /*0298*/ 	.short	0x0100
        /*029a*/ 	.byte	0x04
	.zero		1


	//   ....[27]....
        /*029c*/ 	.word	0x000007d0
        /*02a0*/ 	.word	0x000000ff
        /*02a4*/ 	.word	0x00000178
        /*02a8*/ 	.short	0x0100
        /*02aa*/ 	.byte	0x04
	.zero		1


	//   ....[28]....
        /*02ac*/ 	.word	0x000007e0
        /*02b0*/ 	.word	0x000000ff
        /*02b4*/ 	.word	0x00000070
        /*02b8*/ 	.short	0x0100
        /*02ba*/ 	.byte	0x04
	.zero		1


	//   ....[29]....
        /*02bc*/ 	.word	0x000007f0
        /*02c0*/ 	.word	0x000000ff
        /*02c4*/ 	.word	0x00000180
        /*02c8*/ 	.short	0x0100
        /*02ca*/ 	.byte	0x04
	.zero		1


	//   ....[30]....
        /*02cc*/ 	.word	0x00000800
        /*02d0*/ 	.word	0x000000ff
        /*02d4*/ 	.word	0x00000078
        /*02d8*/ 	.short	0x0100
        /*02da*/ 	.byte	0x04
	.zero		1


	//   ....[31]....
        /*02dc*/ 	.word	0x00000810
        /*02e0*/ 	.word	0x000000ff
        /*02e4*/ 	.word	0x00000188
        /*02e8*/ 	.short	0x0100
        /*02ea*/ 	.byte	0x04
	.zero		1


	//   ....[32]....
        /*02ec*/ 	.word	0x00000820
        /*02f0*/ 	.word	0x000000ff
        /*02f4*/ 	.word	0x00000080
        /*02f8*/ 	.short	0x0100
        /*02fa*/ 	.byte	0x04
	.zero		1


	//   ....[33]....
        /*02fc*/ 	.word	0x00000830
        /*0300*/ 	.word	0x000000ff
        /*0304*/ 	.word	0x00000190
        /*0308*/ 	.short	0x0100
        /*030a*/ 	.byte	0x04
	.zero		1


	//   ....[34]....
        /*030c*/ 	.word	0x00000840
        /*0310*/ 	.word	0x000000ff
        /*0314*/ 	.word	0x00000088
        /*0318*/ 	.short	0x0100
        /*031a*/ 	.byte	0x04
	.zero		1


	//   ....[35]....
        /*031c*/ 	.word	0x00000850
        /*0320*/ 	.word	0x000000ff
        /*0324*/ 	.word	0x00000198
        /*0328*/ 	.short	0x0100
        /*032a*/ 	.byte	0x04
	.zero		1


	//   ....[36]....
        /*032c*/ 	.word	0x00000860
        /*0330*/ 	.word	0x000000ff
        /*0334*/ 	.word	0x00000090
        /*0338*/ 	.short	0x0100
        /*033a*/ 	.byte	0x04
	.zero		1


	//   ....[37]....
        /*033c*/ 	.word	0x00000870
        /*0340*/ 	.word	0x000000ff
        /*0344*/ 	.word	0x000001a0
        /*0348*/ 	.short	0x0100
        /*034a*/ 	.byte	0x04
	.zero		1


	//   ....[38]....
        /*034c*/ 	.word	0x00000880
        /*0350*/ 	.word	0x000000ff
        /*0354*/ 	.word	0x00000098
        /*0358*/ 	.short	0x0100
        /*035a*/ 	.byte	0x04
	.zero		1


	//   ....[39]....
        /*035c*/ 	.word	0x00000890
        /*0360*/ 	.word	0x000000ff
        /*0364*/ 	.word	0x000001a8
        /*0368*/ 	.short	0x0100
        /*036a*/ 	.byte	0x04
	.zero		1


	//   ....[40]....
        /*036c*/ 	.word	0x000008a0
        /*0370*/ 	.word	0x000000ff
        /*0374*/ 	.word	0x000000a0
        /*0378*/ 	.short	0x0100
        /*037a*/ 	.byte	0x04
	.zero		1


	//   ....[41]....
        /*037c*/ 	.word	0x000008b0
        /*0380*/ 	.word	0x000000ff
        /*0384*/ 	.word	0x000001b0
        /*0388*/ 	.short	0x0100
        /*038a*/ 	.byte	0x04
	.zero		1


	//   ....[42]....
        /*038c*/ 	.word	0x000008c0
        /*0390*/ 	.word	0x000000ff
        /*0394*/ 	.word	0x000000a8
        /*0398*/ 	.short	0x0100
        /*039a*/ 	.byte	0x04
	.zero		1


	//   ....[43]....
        /*039c*/ 	.word	0x000008d0
        /*03a0*/ 	.word	0x000000ff
        /*03a4*/ 	.word	0x000001b8
        /*03a8*/ 	.short	0x0100
        /*03aa*/ 	.byte	0x04
	.zero		1


	//   ....[44]....
        /*03ac*/ 	.word	0x000008e0
        /*03b0*/ 	.word	0x000000ff
        /*03b4*/ 	.word	0x000000b0
        /*03b8*/ 	.short	0x0100
        /*03ba*/ 	.byte	0x04
	.zero		1


	//   ....[45]....
        /*03bc*/ 	.word	0x000008f0
        /*03c0*/ 	.word	0x000000ff
        /*03c4*/ 	.word	0x000001c0
        /*03c8*/ 	.short	0x0100
        /*03ca*/ 	.byte	0x04
	.zero		1


	//   ....[46]....
        /*03cc*/ 	.word	0x00000900
        /*03d0*/ 	.word	0x000000ff
        /*03d4*/ 	.word	0x000000b8
        /*03d8*/ 	.short	0x0100
        /*03da*/ 	.byte	0x04
	.zero		1


	//   ....[47]....
        /*03dc*/ 	.word	0x00000910
        /*03e0*/ 	.word	0x000000ff
        /*03e4*/ 	.word	0x000001c8
        /*03e8*/ 	.short	0x0100
        /*03ea*/ 	.byte	0x04
	.zero		1


	//   ....[48]....
        /*03ec*/ 	.word	0x00000920
        /*03f0*/ 	.word	0x000000ff
        /*03f4*/ 	.word	0x000000c0
        /*03f8*/ 	.short	0x0100
        /*03fa*/ 	.byte	0x04
	.zero		1


	//   ....[49]....
        /*03fc*/ 	.word	0x00000930
        /*0400*/ 	.word	0x000000ff
        /*0404*/ 	.word	0x000001d0
        /*0408*/ 	.short	0x0100
        /*040a*/ 	.byte	0x04
	.zero		1


	//   ....[50]....
        /*040c*/ 	.word	0x00000940
        /*0410*/ 	.word	0x000000ff
        /*0414*/ 	.word	0x000000c8
        /*0418*/ 	.short	0x0100
        /*041a*/ 	.byte	0x04
	.zero		1


	//   ....[51]....
        /*041c*/ 	.word	0x00000950
        /*0420*/ 	.word	0x000000ff
        /*0424*/ 	.word	0x000001d8
        /*0428*/ 	.short	0x0100
        /*042a*/ 	.byte	0x04
	.zero		1


	//   ....[52]....
        /*042c*/ 	.word	0x00000960
        /*0430*/ 	.word	0x000000ff
        /*0434*/ 	.word	0x000000d0
        /*0438*/ 	.short	0x0100
        /*043a*/ 	.byte	0x04
	.zero		1


	//   ....[53]....
        /*043c*/ 	.word	0x00000970
        /*0440*/ 	.word	0x000000ff
        /*0444*/ 	.word	0x000001e0
        /*0448*/ 	.short	0x0100
        /*044a*/ 	.byte	0x04
	.zero		1


	//   ....[54]....
        /*044c*/ 	.word	0x00000980
        /*0450*/ 	.word	0x000000ff
        /*0454*/ 	.word	0x000000d8
        /*0458*/ 	.short	0x0100
        /*045a*/ 	.byte	0x04
	.zero		1


	//   ....[55]....
        /*045c*/ 	.word	0x00000990
        /*0460*/ 	.word	0x000000ff
        /*0464*/ 	.word	0x000001e8
        /*0468*/ 	.short	0x0100
        /*046a*/ 	.byte	0x04
	.zero		1


	//   ....[56]....
        /*046c*/ 	.word	0x000009a0
        /*0470*/ 	.word	0x000000ff
        /*0474*/ 	.word	0x000000e0
        /*0478*/ 	.short	0x0100
        /*047a*/ 	.byte	0x04
	.zero		1


	//   ....[57]....
        /*047c*/ 	.word	0x000009b0
        /*0480*/ 	.word	0x000000ff
        /*0484*/ 	.word	0x000001f0
        /*0488*/ 	.short	0x0100
        /*048a*/ 	.byte	0x04
	.zero		1


	//   ....[58]....
        /*048c*/ 	.word	0x000009c0
        /*0490*/ 	.word	0x000000ff
        /*0494*/ 	.word	0x000000e8
        /*0498*/ 	.short	0x0100
        /*049a*/ 	.byte	0x04
	.zero		1


	//   ....[59]....
        /*049c*/ 	.word	0x000009d0
        /*04a0*/ 	.word	0x000000ff
        /*04a4*/ 	.word	0x000001f8
        /*04a8*/ 	.short	0x0100
        /*04aa*/ 	.byte	0x04
	.zero		1


	//   ....[60]....
        /*04ac*/ 	.word	0x000009e0
        /*04b0*/ 	.word	0x000000ff
        /*04b4*/ 	.word	0x000000f0
        /*04b8*/ 	.short	0x0100
        /*04ba*/ 	.byte	0x04
	.zero		1


	//   ....[61]....
        /*04bc*/ 	.word	0x000009f0
        /*04c0*/ 	.word	0x000000ff
        /*04c4*/ 	.word	0x00000200
        /*04c8*/ 	.short	0x0100
        /*04ca*/ 	.byte	0x04
	.zero		1


	//   ....[62]....
        /*04cc*/ 	.word	0x00000a00
        /*04d0*/ 	.word	0x000000ff
        /*04d4*/ 	.word	0x000000f8
        /*04d8*/ 	.short	0x0100
        /*04da*/ 	.byte	0x04
	.zero		1


	//   ....[63]....
        /*04dc*/ 	.word	0x00000a10
        /*04e0*/ 	.word	0x000000ff
        /*04e4*/ 	.word	0x00000208
        /*04e8*/ 	.short	0x0100
        /*04ea*/ 	.byte	0x04
	.zero		1


	//   ....[64]....
        /*04ec*/ 	.word	0x00000a20
        /*04f0*/ 	.word	0x000000ff
        /*04f4*/ 	.word	0x00000100
        /*04f8*/ 	.short	0x0100
        /*04fa*/ 	.byte	0x04
	.zero		1


	//   ....[65]....
        /*04fc*/ 	.word	0x00000a30
        /*0500*/ 	.word	0x000000ff
        /*0504*/ 	.word	0x00000210
        /*0508*/ 	.short	0x0100
        /*050a*/ 	.byte	0x04
	.zero		1


	//   ....[66]....
        /*050c*/ 	.word	0x00000a40
        /*0510*/ 	.word	0x000000ff
        /*0514*/ 	.word	0x00000108
        /*0518*/ 	.short	0x0100
        /*051a*/ 	.byte	0x04
	.zero		1


	//   ....[67]....
        /*051c*/ 	.word	0x00000a50
        /*0520*/ 	.word	0x000000ff
        /*0524*/ 	.word	0x00000218
        /*0528*/ 	.short	0x0100
        /*052a*/ 	.byte	0x04
	.zero		1


	//   ....[68]....
        /*052c*/ 	.word	0x00000b90
        /*0530*/ 	.word	0x000000ff
        /*0534*/ 	.word	0x00000220
        /*0538*/ 	.short	0x0100
        /*053a*/ 	.byte	0x04
	.zero		1


	//   ....[69]....
        /*053c*/ 	.word	0x00000ba0
        /*0540*/ 	.word	0x000000ff
        /*0544*/ 	.word	0x00000230
        /*0548*/ 	.short	0x0100
        /*054a*/ 	.byte	0x04
	.zero		1


	//   ....[70]....
        /*054c*/ 	.word	0x00000bb0
        /*0550*/ 	.word	0x000000ff
        /*0554*/ 	.word	0x00000228
        /*0558*/ 	.short	0x0100
        /*055a*/ 	.byte	0x04
	.zero		1


	//   ....[71]....
        /*055c*/ 	.word	0x00000bc0
        /*0560*/ 	.word	0x000000ff
        /*0564*/ 	.word	0x00000238
        /*0568*/ 	.short	0x0100
        /*056a*/ 	.byte	0x04
	.zero		1


	//   ....[72]....
        /*056c*/ 	.word	0x00000cb0
        /*0570*/ 	.word	0x000000ff
        /*0574*/ 	.word	0x00000240
        /*0578*/ 	.short	0x0100
        /*057a*/ 	.byte	0x06
	.zero		1


	//   ....[73]....
        /*057c*/ 	.word	0x00000cc0
        /*0580*/ 	.word	0x000000ff
        /*0584*/ 	.word	0x00000248
        /*0588*/ 	.short	0x0100
        /*058a*/ 	.byte	0x06
	.zero		1


	//   ....[74]....
        /*058c*/ 	.word	0x00000e00
        /*0590*/ 	.word	0x000000ff
        /*0594*/ 	.word	0x00000250
        /*0598*/ 	.short	0x0100
        /*059a*/ 	.byte	0x06
	.zero		1


	//   ....[75]....
        /*059c*/ 	.word	0x00000e10
        /*05a0*/ 	.word	0x000000ff
        /*05a4*/ 	.word	0x00000258
        /*05a8*/ 	.short	0x0100
        /*05aa*/ 	.byte	0x06
	.zero		1


	//   ....[76]....
        /*05ac*/ 	.word	0x00000f40
        /*05b0*/ 	.word	0x000000ff
        /*05b4*/ 	.word	0x00000260
        /*05b8*/ 	.short	0x0100
        /*05ba*/ 	.byte	0x04
	.zero		1


	//   ....[77]....
        /*05bc*/ 	.word	0x00000f50
        /*05c0*/ 	.word	0x000000ff
        /*05c4*/ 	.word	0x00000270
        /*05c8*/ 	.short	0x0100
        /*05ca*/ 	.byte	0x04
	.zero		1


	//   ....[78]....
        /*05cc*/ 	.word	0x00000f60
        /*05d0*/ 	.word	0x000000ff
        /*05d4*/ 	.word	0x00000268
        /*05d8*/ 	.short	0x0100
        /*05da*/ 	.byte	0x04
	.zero		1


	//   ....[79]....
        /*05dc*/ 	.word	0x00000f70
        /*05e0*/ 	.word	0x000000ff
        /*05e4*/ 	.word	0x00000278
        /*05e8*/ 	.short	0x0100
        /*05ea*/ 	.byte	0x04
	.zero		1


	//   ....[80]....
        /*05ec*/ 	.word	0x00001b20
        /*05f0*/ 	.word	0x000000ff
        /*05f4*/ 	.word	0x00000110
        /*05f8*/ 	.short	0x010a
        /*05fa*/ 	.byte	0x04
	.zero		1


	//   ....[81]....
        /*05fc*/ 	.word	0x00001d70
        /*0600*/ 	.word	0x000000ff
        /*0604*/ 	.word	0x00000110
        /*0608*/ 	.short	0x010a
        /*060a*/ 	.byte	0x09
	.zero		1


	//   ....[82]....
        /*060c*/ 	.word	0x00001f00
        /*0610*/ 	.word	0x000000ff
        /*0614*/ 	.word	0x00000110
        /*0618*/ 	.short	0x010a
        /*061a*/ 	.byte	0x07
	.zero		1


	//   ....[83]....
        /*061c*/ 	.word	0x000020e0
        /*0620*/ 	.word	0x000000ff
        /*0624*/ 	.word	0x00000248
        /*0628*/ 	.short	0x0101
        /*062a*/ 	.byte	0x18
	.zero		1


	//   ....[84]....
        /*062c*/ 	.word	0x00002100
        /*0630*/ 	.word	0x000000ff
        /*0634*/ 	.word	0x00000110
        /*0638*/ 	.short	0x010a
        /*063a*/ 	.byte	0x04
	.zero		1


	//   ....[85]....
        /*063c*/ 	.word	0x00002310
        /*0640*/ 	.word	0x000000ff
        /*0644*/ 	.word	0x00000110
        /*0648*/ 	.short	0x010a
        /*064a*/ 	.byte	0x09
	.zero		1


	//   ....[86]....
        /*064c*/ 	.word	0x000024a0
        /*0650*/ 	.word	0x000000ff
        /*0654*/ 	.word	0x00000110
        /*0658*/ 	.short	0x010a
        /*065a*/ 	.byte	0x07
	.zero		1


	//   ....[87]....
        /*065c*/ 	.word	0x00002680
        /*0660*/ 	.word	0x000000ff
        /*0664*/ 	.word	0x00000250
        /*0668*/ 	.short	0x010a
        /*066a*/ 	.byte	0x18
	.zero		1


	//   ....[88]....
        /*066c*/ 	.word	0x00002740
        /*0670*/ 	.word	0x000000ff
        /*0674*/ 	.word	0x00000000
        /*0678*/ 	.short	0x0101
        /*067a*/ 	.byte	0x04
	.zero		1


	//   ....[89]....
        /*067c*/ 	.word	0x00002d30
        /*0680*/ 	.word	0x000000ff
        /*0684*/ 	.word	0x00000000
        /*0688*/ 	.short	0x010a
        /*068a*/ 	.byte	0x04
	.zero		1


	//   ....[90]....
        /*068c*/ 	.word	0x00002dc0
        /*0690*/ 	.word	0x000000ff
        /*0694*/ 	.word	0x00000000
        /*0698*/ 	.short	0x010a
        /*069a*/ 	.byte	0x05
	.zero		1


	//   ....[91]....
        /*069c*/ 	.word	0x00002e50
        /*06a0*/ 	.word	0x000000ff
        /*06a4*/ 	.word	0x00000000
        /*06a8*/ 	.short	0x010a
        /*06aa*/ 	.byte	0x05
	.zero		1


	//   ....[92]....
        /*06ac*/ 	.word	0x00002ee0
        /*06b0*/ 	.word	0x000000ff
        /*06b4*/ 	.word	0x00000000
        /*06b8*/ 	.short	0x010a
        /*06ba*/ 	.byte	0x05
	.zero		1


	//   ....[93]....
        /*06bc*/ 	.word	0x00002f70
        /*06c0*/ 	.word	0x000000ff
        /*06c4*/ 	.word	0x00000000
        /*06c8*/ 	.short	0x010a
        /*06ca*/ 	.byte	0x05
	.zero		1


	//   ....[94]....
        /*06cc*/ 	.word	0x00003000
        /*06d0*/ 	.word	0x000000ff
        /*06d4*/ 	.word	0x00000000
        /*06d8*/ 	.short	0x010a
        /*06da*/ 	.byte	0x05
	.zero		1


	//   ....[95]....
        /*06dc*/ 	.word	0x00003090
        /*06e0*/ 	.word	0x000000ff
        /*06e4*/ 	.word	0x00000000
        /*06e8*/ 	.short	0x010a
        /*06ea*/ 	.byte	0x05
	.zero		1


	//   ....[96]....
        /*06ec*/ 	.word	0x00003120
        /*06f0*/ 	.word	0x000000ff
        /*06f4*/ 	.word	0x00000000
        /*06f8*/ 	.short	0x010a
        /*06fa*/ 	.byte	0x05
	.zero		1


	//   ....[97]....
        /*06fc*/ 	.word	0x000031b0
        /*0700*/ 	.word	0x000000ff
        /*0704*/ 	.word	0x00000000
        /*0708*/ 	.short	0x010a
        /*070a*/ 	.byte	0x05
	.zero		1


	//   ....[98]....
        /*070c*/ 	.word	0x00003240
        /*0710*/ 	.word	0x000000ff
        /*0714*/ 	.word	0x00000000
        /*0718*/ 	.short	0x010a
        /*071a*/ 	.byte	0x05
	.zero		1


	//   ....[99]....
        /*071c*/ 	.word	0x000032d0
        /*0720*/ 	.word	0x000000ff
        /*0724*/ 	.word	0x00000000
        /*0728*/ 	.short	0x010a
        /*072a*/ 	.byte	0x05
	.zero		1


	//   ....[100]....
        /*072c*/ 	.word	0x00003360
        /*0730*/ 	.word	0x000000ff
        /*0734*/ 	.word	0x00000000
        /*0738*/ 	.short	0x010a
        /*073a*/ 	.byte	0x05
	.zero		1


	//   ....[101]....
        /*073c*/ 	.word	0x000033f0
        /*0740*/ 	.word	0x000000ff
        /*0744*/ 	.word	0x00000000
        /*0748*/ 	.short	0x010a
        /*074a*/ 	.byte	0x05
	.zero		1


	//   ....[102]....
        /*074c*/ 	.word	0x00003480
        /*0750*/ 	.word	0x000000ff
        /*0754*/ 	.word	0x00000000
        /*0758*/ 	.short	0x010a
        /*075a*/ 	.byte	0x05
	.zero		1


	//   ....[103]....
        /*075c*/ 	.word	0x00003510
        /*0760*/ 	.word	0x000000ff
        /*0764*/ 	.word	0x00000000
        /*0768*/ 	.short	0x010a
        /*076a*/ 	.byte	0x05
	.zero		1


	//   ....[104]....
        /*076c*/ 	.word	0x000035a0
        /*0770*/ 	.word	0x000000ff
        /*0774*/ 	.word	0x00000000
        /*0778*/ 	.short	0x010a
        /*077a*/ 	.byte	0x05
	.zero		1


	//   ....[105]....
        /*077c*/ 	.word	0x00003630
        /*0780*/ 	.word	0x000000ff
        /*0784*/ 	.word	0x00000000
        /*0788*/ 	.short	0x010a
        /*078a*/ 	.byte	0x05
	.zero		1


	//   ....[106]....
        /*078c*/ 	.word	0x000036c0
        /*0790*/ 	.word	0x000000ff
        /*0794*/ 	.word	0x00000000
        /*0798*/ 	.short	0x010a
        /*079a*/ 	.byte	0x05
	.zero		1


	//   ....[107]....
        /*079c*/ 	.word	0x00003750
        /*07a0*/ 	.word	0x000000ff
        /*07a4*/ 	.word	0x00000000
        /*07a8*/ 	.short	0x010a
        /*07aa*/ 	.byte	0x05
	.zero		1


	//   ....[108]....
        /*07ac*/ 	.word	0x000037e0
        /*07b0*/ 	.word	0x000000ff
        /*07b4*/ 	.word	0x00000000
        /*07b8*/ 	.short	0x010a
        /*07ba*/ 	.byte	0x05
	.zero		1


	//   ....[109]....
        /*07bc*/ 	.word	0x00003870
        /*07c0*/ 	.word	0x000000ff
        /*07c4*/ 	.word	0x00000000
        /*07c8*/ 	.short	0x010a
        /*07ca*/ 	.byte	0x05
	.zero		1


	//   ....[110]....
        /*07cc*/ 	.word	0x00003900
        /*07d0*/ 	.word	0x000000ff
        /*07d4*/ 	.word	0x00000000
        /*07d8*/ 	.short	0x010a
        /*07da*/ 	.byte	0x05
	.zero		1


	//   ....[111]....
        /*07dc*/ 	.word	0x00003990
        /*07e0*/ 	.word	0x000000ff
        /*07e4*/ 	.word	0x00000000
        /*07e8*/ 	.short	0x010a
        /*07ea*/ 	.byte	0x05
	.zero		1


	//   ....[112]....
        /*07ec*/ 	.word	0x00003a20
        /*07f0*/ 	.word	0x000000ff
        /*07f4*/ 	.word	0x00000000
        /*07f8*/ 	.short	0x010a
        /*07fa*/ 	.byte	0x05
	.zero		1


	//   ....[113]....
        /*07fc*/ 	.word	0x00003ab0
        /*0800*/ 	.word	0x000000ff
        /*0804*/ 	.word	0x00000000
        /*0808*/ 	.short	0x010a
        /*080a*/ 	.byte	0x05
	.zero		1


	//   ....[114]....
        /*080c*/ 	.word	0x00003b40
        /*0810*/ 	.word	0x000000ff
        /*0814*/ 	.word	0x00000000
        /*0818*/ 	.short	0x010a
        /*081a*/ 	.byte	0x05
	.zero		1


	//   ....[115]....
        /*081c*/ 	.word	0x00003bd0
        /*0820*/ 	.word	0x000000ff
        /*0824*/ 	.word	0x00000000
        /*0828*/ 	.short	0x010a
        /*082a*/ 	.byte	0x05
	.zero		1


	//   ....[116]....
        /*082c*/ 	.word	0x00003c60
        /*0830*/ 	.word	0x000000ff
        /*0834*/ 	.word	0x00000000
        /*0838*/ 	.short	0x010a
        /*083a*/ 	.byte	0x05
	.zero		1


	//   ....[117]....
        /*083c*/ 	.word	0x00003cf0
        /*0840*/ 	.word	0x000000ff
        /*0844*/ 	.word	0x00000000
        /*0848*/ 	.short	0x010a
        /*084a*/ 	.byte	0x05
	.zero		1


	//   ....[118]....
        /*084c*/ 	.word	0x00003d80
        /*0850*/ 	.word	0x000000ff
        /*0854*/ 	.word	0x00000000
        /*0858*/ 	.short	0x010a
        /*085a*/ 	.byte	0x05
	.zero		1


	//   ....[119]....
        /*085c*/ 	.word	0x00003e10
        /*0860*/ 	.word	0x000000ff
        /*0864*/ 	.word	0x00000000
        /*0868*/ 	.short	0x010a
        /*086a*/ 	.byte	0x05
	.zero		1


	//   ....[120]....
        /*086c*/ 	.word	0x00003ea0
        /*0870*/ 	.word	0x000000ff
        /*0874*/ 	.word	0x00000000
        /*0878*/ 	.short	0x010a
        /*087a*/ 	.byte	0x05
	.zero		1


	//   ....[121]....
        /*087c*/ 	.word	0x00003f30
        /*0880*/ 	.word	0x000000ff
        /*0884*/ 	.word	0x00000000
        /*0888*/ 	.short	0x010a
        /*088a*/ 	.byte	0x05
	.zero		1


	//   ....[122]....
        /*088c*/ 	.word	0x00003fd0
        /*0890*/ 	.word	0x00000000
        /*0894*/ 	.word	0x00000000
        /*0898*/ 	.short	0x010a
        /*089a*/ 	.byte	0xff
	.zero		1


	//   ....[123]....
        /*089c*/ 	.word	0x00004120
        /*08a0*/ 	.word	0x000000ff
        /*08a4*/ 	.word	0x00000258
        /*08a8*/ 	.short	0x010a
        /*08aa*/ 	.byte	0x04
	.zero		1


	//   ....[124]....
        /*08ac*/ 	.word	0x000041c0
        /*08b0*/ 	.word	0x000000ff
        /*08b4*/ 	.word	0x00000250
        /*08b8*/ 	.short	0x010a
        /*08ba*/ 	.byte	0x04
	.zero		1


	//   ....[125]....
        /*08bc*/ 	.word	0x00004260
        /*08c0*/ 	.word	0x000000ff
        /*08c4*/ 	.word	0x00000000
        /*08c8*/ 	.short	0x0101
        /*08ca*/ 	.byte	0x05
	.zero		1


	//   ....[126]....
        /*08cc*/ 	.word	0x000042a0
        /*08d0*/ 	.word	0x000000ff
        /*08d4*/ 	.word	0x00000258
        /*08d8*/ 	.short	0x0106
        /*08da*/ 	.byte	0x04
	.zero		1


	//   ....[127]....
        /*08dc*/ 	.word	0x000042e0
        /*08e0*/ 	.word	0x00000000
        /*08e4*/ 	.word	0x00000258
        /*08e8*/ 	.short	0x010a
        /*08ea*/ 	.byte	0xff
	.zero		1


	//   ....[128]....
        /*08ec*/ 	.word	0x00004800
        /*08f0*/ 	.word	0x000000ff
        /*08f4*/ 	.word	0x00000250
        /*08f8*/ 	.short	0x010a
        /*08fa*/ 	.byte	0x0e
	.zero		1


	//   ....[129]....
        /*08fc*/ 	.word	0x000048b0
        /*0900*/ 	.word	0x000000ff
        /*0904*/ 	.word	0x00000000
        /*0908*/ 	.short	0x0101
        /*090a*/ 	.byte	0x17
	.zero		1


	//   ....[130]....
        /*090c*/ 	.word	0x000048c0
        /*0910*/ 	.word	0x000000ff
        /*0914*/ 	.word	0x00000270
        /*0918*/ 	.short	0x010a
        /*091a*/ 	.byte	0x13
	.zero		1


	//   ....[131]....
        /*091c*/ 	.word	0x00004950
        /*0920*/ 	.word	0x000000ff
        /*0924*/ 	.word	0x00000000
        /*0928*/ 	.short	0x010a
        /*092a*/ 	.byte	0x04
	.zero		1


	//   ....[132]....
        /*092c*/ 	.word	0x000049c0
        /*0930*/ 	.word	0x000000ff
        /*0934*/ 	.word	0x00000000
        /*0938*/ 	.short	0x010a
        /*093a*/ 	.byte	0x05
	.zero		1


	//   ....[133]....
        /*093c*/ 	.word	0x00004ae0
        /*0940*/ 	.word	0x000000ff
        /*0944*/ 	.word	0x00000000
        /*0948*/ 	.short	0x010a
        /*094a*/ 	.byte	0x04
	.zero		1


	//   ....[134]....
        /*094c*/ 	.word	0x00004cc0
        /*0950*/ 	.word	0x000000ff
        /*0954*/ 	.word	0x00000000
        /*0958*/ 	.short	0x010a
        /*095a*/ 	.byte	0x04
	.zero		1


	//   ....[135]....
        /*095c*/ 	.word	0x00004d50
        /*0960*/ 	.word	0x000000ff
        /*0964*/ 	.word	0x00000000
        /*0968*/ 	.short	0x010a
        /*096a*/ 	.byte	0x04
	.zero		1


	//   ....[136]....
        /*096c*/ 	.word	0x000052b0
        /*0970*/ 	.word	0x000000ff
        /*0974*/ 	.word	0x00000250
        /*0978*/ 	.short	0x010a
        /*097a*/ 	.byte	0x19
	.zero		1


	//   ....[137]....
        /*097c*/ 	.word	0x00005350
        /*0980*/ 	.word	0x000000ff
        /*0984*/ 	.word	0x00000000
        /*0988*/ 	.short	0x0101
        /*098a*/ 	.byte	0x29
	.zero		1


	//   ....[138]....
        /*098c*/ 	.word	0x000058a0
        /*0990*/ 	.word	0x000000ff
        /*0994*/ 	.word	0x00000248
        /*0998*/ 	.short	0x010a
        /*099a*/ 	.byte	0x19
	.zero		1


	//   ....[139]....
        /*099c*/ 	.word	0x00005a40
        /*09a0*/ 	.word	0x000000ff
        /*09a4*/ 	.word	0x00000230
        /*09a8*/ 	.short	0x010a
        /*09aa*/ 	.byte	0x19
	.zero		1


	//   ....[140]....
        /*09ac*/ 	.word	0x00005c80
        /*09b0*/ 	.word	0x000000ff
        /*09b4*/ 	.word	0x00000220
        /*09b8*/ 	.short	0x010b
        /*09ba*/ 	.byte	0x19
	.zero		1


	//   ....[141]....
        /*09bc*/ 	.word	0x00005c90
        /*09c0*/ 	.word	0x000000ff
        /*09c4*/ 	.word	0x00000000
        /*09c8*/ 	.short	0x0101
        /*09ca*/ 	.byte	0x2b
	.zero		1


	//   ....[142]....
        /*09cc*/ 	.word	0x00005ca0
        /*09d0*/ 	.word	0x000000ff
        /*09d4*/ 	.word	0x00000238
        /*09d8*/ 	.short	0x010a
        /*09da*/ 	.byte	0x19
	.zero		1


	//   ....[143]....
        /*09dc*/ 	.word	0x00005e70
        /*09e0*/ 	.word	0x000000ff
        /*09e4*/ 	.word	0x00000228
        /*09e8*/ 	.short	0x010b
        /*09ea*/ 	.byte	0x19
	.zero		1


	//   ....[144]....
        /*09ec*/ 	.word	0x00005e80
        /*09f0*/ 	.word	0x000000ff
        /*09f4*/ 	.word	0x00000000
        /*09f8*/ 	.short	0x0101
        /*09fa*/ 	.byte	0x2a
	.zero		1


	//   ....[145]....
        /*09fc*/ 	.word	0x00005eb0
        /*0a00*/ 	.word	0x000000ff
        /*0a04*/ 	.word	0x00000230
        /*0a08*/ 	.short	0x010a
        /*0a0a*/ 	.byte	0x19
	.zero		1


	//   ....[146]....
        /*0a0c*/ 	.word	0x00005ef0
        /*0a10*/ 	.word	0x00000000
        /*0a14*/ 	.word	0x00000238
        /*0a18*/ 	.short	0x010a
        /*0a1a*/ 	.byte	0xff
	.zero		1


	//   ....[147]....
        /*0a1c*/ 	.word	0x000062a0
        /*0a20*/ 	.word	0x000000ff
        /*0a24*/ 	.word	0x00000250
        /*0a28*/ 	.short	0x010a
        /*0a2a*/ 	.byte	0x30
	.zero		1


	//   ....[148]....
        /*0a2c*/ 	.word	0x00006370
        /*0a30*/ 	.word	0x000000ff
        /*0a34*/ 	.word	0x00000000
        /*0a38*/ 	.short	0x0101
        /*0a3a*/ 	.byte	0x04
	.zero		1


	//   ....[149]....
        /*0a3c*/ 	.word	0x00006f80
        /*0a40*/ 	.word	0x00000000
        /*0a44*/ 	.word	0x00000220
        /*0a48*/ 	.short	0x010a
        /*0a4a*/ 	.byte	0xff
	.zero		1


	//   ....[150]....
        /*0a4c*/ 	.word	0x00007030
        /*0a50*/ 	.word	0x00000071
        /*0a54*/ 	.word	0x00000260
        /*0a58*/ 	.short	0x010a
        /*0a5a*/ 	.byte	0xff
	.zero		1


	//   ....[151]....
        /*0a5c*/ 	.word	0x000071f0
        /*0a60*/ 	.word	0x00000000
        /*0a64*/ 	.word	0x00000220
        /*0a68*/ 	.short	0x010a
        /*0a6a*/ 	.byte	0xff
	.zero		1


	//   ....[152]....
        /*0a6c*/ 	.word	0x00007320
        /*0a70*/ 	.word	0x00000002
        /*0a74*/ 	.word	0x00000000
        /*0a78*/ 	.short	0x0101
        /*0a7a*/ 	.byte	0xff
	.zero		1


	//   ....[153]....
        /*0a7c*/ 	.word	0x00007380
        /*0a80*/ 	.word	0x00000071
        /*0a84*/ 	.word	0x00000260
        /*0a88*/ 	.short	0x010a
        /*0a8a*/ 	.byte	0xff
	.zero		1


	//   ....[154]....
        /*0a8c*/ 	.word	0x00007f10
        /*0a90*/ 	.word	0x00000079
        /*0a94*/ 	.word	0x00000220
        /*0a98*/ 	.short	0x010a
        /*0a9a*/ 	.byte	0xff
	.zero		1


	//   ....[155]....
        /*0a9c*/ 	.word	0x00007fe0
        /*0aa0*/ 	.word	0x00000079
        /*0aa4*/ 	.word	0x00000220
        /*0aa8*/ 	.short	0x010a
        /*0aaa*/ 	.byte	0xff
	.zero		1


	//   ....[156]....
        /*0aac*/ 	.word	0x000080f0
        /*0ab0*/ 	.word	0x00000000
        /*0ab4*/ 	.word	0x00000000
        /*0ab8*/ 	.short	0x0101
        /*0aba*/ 	.byte	0xff
	.zero		1


	//   ....[157]....
        /*0abc*/ 	.word	0x00008580
        /*0ac0*/ 	.word	0x000000ff
        /*0ac4*/ 	.word	0x00000000
        /*0ac8*/ 	.short	0x0101
        /*0aca*/ 	.byte	0x04
	.zero		1


	//   ....[158]....
        /*0acc*/ 	.word	0x00008da0
        /*0ad0*/ 	.word	0x00000000
        /*0ad4*/ 	.word	0x00000110
        /*0ad8*/ 	.short	0x010a
        /*0ada*/ 	.byte	0xff
	.zero		1


	//   ....[159]....
        /*0adc*/ 	.word	0x00008e00
        /*0ae0*/ 	.word	0x00000000
        /*0ae4*/ 	.word	0x00000110
        /*0ae8*/ 	.short	0x010a
        /*0aea*/ 	.byte	0xff
	.zero		1


	//   ....[160]....
        /*0aec*/ 	.word	0x00008e60
        /*0af0*/ 	.word	0x00000000
        /*0af4*/ 	.word	0x00000250
        /*0af8*/ 	.short	0x010a
        /*0afa*/ 	.byte	0xff
	.zero		1


	//   ....[161]....
        /*0afc*/ 	.word	0x00008ec0
        /*0b00*/ 	.word	0x00000000
        /*0b04*/ 	.word	0x00000000
        /*0b08*/ 	.short	0x010a
        /*0b0a*/ 	.byte	0xff
	.zero		1


	//   ....[162]....
        /*0b0c*/ 	.word	0x00008f20
        /*0b10*/ 	.word	0x00000000
        /*0b14*/ 	.word	0x00000000
        /*0b18*/ 	.short	0x010a
        /*0b1a*/ 	.byte	0xff
	.zero		1


	//   ....[163]....
        /*0b1c*/ 	.word	0x00008f80
        /*0b20*/ 	.word	0x00000000
        /*0b24*/ 	.word	0x00000000
        /*0b28*/ 	.short	0x010a
        /*0b2a*/ 	.byte	0xff
	.zero		1


	//   ....[164]....
        /*0b2c*/ 	.word	0x00008fe0
        /*0b30*/ 	.word	0x00000000
        /*0b34*/ 	.word	0x00000000
        /*0b38*/ 	.short	0x010a
        /*0b3a*/ 	.byte	0xff
	.zero		1


	//   ....[165]....
        /*0b3c*/ 	.word	0x00009040
        /*0b40*/ 	.word	0x00000000
        /*0b44*/ 	.word	0x00000000
        /*0b48*/ 	.short	0x010a
        /*0b4a*/ 	.byte	0xff
	.zero		1


	//   ....[166]....
        /*0b4c*/ 	.word	0x000090a0
        /*0b50*/ 	.word	0x00000000
        /*0b54*/ 	.word	0x00000000
        /*0b58*/ 	.short	0x010a
        /*0b5a*/ 	.byte	0xff
	.zero		1


	//   ....[167]....
        /*0b5c*/ 	.word	0x00009100
        /*0b60*/ 	.word	0x00000000
        /*0b64*/ 	.word	0x00000000
        /*0b68*/ 	.short	0x010a
        /*0b6a*/ 	.byte	0xff
	.zero		1


	//   ....[168]....
        /*0b6c*/ 	.word	0x00009160
        /*0b70*/ 	.word	0x00000000
        /*0b74*/ 	.word	0x00000000
        /*0b78*/ 	.short	0x010a
        /*0b7a*/ 	.byte	0xff
	.zero		1


	//   ....[169]....
        /*0b7c*/ 	.word	0x000091c0
        /*0b80*/ 	.word	0x00000000
        /*0b84*/ 	.word	0x00000000
        /*0b88*/ 	.short	0x010a
        /*0b8a*/ 	.byte	0xff
	.zero		1


	//   ....[170]....
        /*0b8c*/ 	.word	0x00009220
        /*0b90*/ 	.word	0x00000000
        /*0b94*/ 	.word	0x00000000
        /*0b98*/ 	.short	0x010a
        /*0b9a*/ 	.byte	0xff
	.zero		1


	//   ....[171]....
        /*0b9c*/ 	.word	0x00009280
        /*0ba0*/ 	.word	0x00000000
        /*0ba4*/ 	.word	0x00000000
        /*0ba8*/ 	.short	0x010a
        /*0baa*/ 	.byte	0xff
	.zero		1


	//   ....[172]....
        /*0bac*/ 	.word	0x000092e0
        /*0bb0*/ 	.word	0x00000000
        /*0bb4*/ 	.word	0x00000000
        /*0bb8*/ 	.short	0x010a
        /*0bba*/ 	.byte	0xff
	.zero		1


	//   ....[173]....
        /*0bbc*/ 	.word	0x00009340
        /*0bc0*/ 	.word	0x00000000
        /*0bc4*/ 	.word	0x00000000
        /*0bc8*/ 	.short	0x010a
        /*0bca*/ 	.byte	0xff
	.zero		1


	//   ....[174]....
        /*0bcc*/ 	.word	0x000093a0
        /*0bd0*/ 	.word	0x00000000
        /*0bd4*/ 	.word	0x00000000
        /*0bd8*/ 	.short	0x010a
        /*0bda*/ 	.byte	0xff
	.zero		1


	//   ....[175]....
        /*0bdc*/ 	.word	0x00009400
        /*0be0*/ 	.word	0x00000000
        /*0be4*/ 	.word	0x00000000
        /*0be8*/ 	.short	0x010a
        /*0bea*/ 	.byte	0xff
	.zero		1


	//   ....[176]....
        /*0bec*/ 	.word	0x00009460
        /*0bf0*/ 	.word	0x00000000
        /*0bf4*/ 	.word	0x00000000
        /*0bf8*/ 	.short	0x010a
        /*0bfa*/ 	.byte	0xff
	.zero		1


	//   ....[177]....
        /*0bfc*/ 	.word	0x000094c0
        /*0c00*/ 	.word	0x00000000
        /*0c04*/ 	.word	0x00000000
        /*0c08*/ 	.short	0x010a
        /*0c0a*/ 	.byte	0xff
	.zero		1


	//   ....[178]....
        /*0c0c*/ 	.word	0x00009520
        /*0c10*/ 	.word	0x00000000
        /*0c14*/ 	.word	0x00000000
        /*0c18*/ 	.short	0x010a
        /*0c1a*/ 	.byte	0xff
	.zero		1


	//   ....[179]....
        /*0c1c*/ 	.word	0x00009580
        /*0c20*/ 	.word	0x00000000
        /*0c24*/ 	.word	0x00000000
        /*0c28*/ 	.short	0x010a
        /*0c2a*/ 	.byte	0xff
	.zero		1


	//   ....[180]....
        /*0c2c*/ 	.word	0x000095e0
        /*0c30*/ 	.word	0x00000000
        /*0c34*/ 	.word	0x00000000
        /*0c38*/ 	.short	0x010a
        /*0c3a*/ 	.byte	0xff
	.zero		1


	//   ....[181]....
        /*0c3c*/ 	.word	0x00009640
        /*0c40*/ 	.word	0x00000000
        /*0c44*/ 	.word	0x00000000
        /*0c48*/ 	.short	0x010a
        /*0c4a*/ 	.byte	0xff
	.zero		1


	//   ....[182]....
        /*0c4c*/ 	.word	0x000096a0
        /*0c50*/ 	.word	0x00000000
        /*0c54*/ 	.word	0x00000000
        /*0c58*/ 	.short	0x010a
        /*0c5a*/ 	.byte	0xff
	.zero		1


	//   ....[183]....
        /*0c5c*/ 	.word	0x00009700
        /*0c60*/ 	.word	0x00000000
        /*0c64*/ 	.word	0x00000000
        /*0c68*/ 	.short	0x010a
        /*0c6a*/ 	.byte	0xff
	.zero		1


	//   ....[184]....
        /*0c6c*/ 	.word	0x00009760
        /*0c70*/ 	.word	0x00000000
        /*0c74*/ 	.word	0x00000000
        /*0c78*/ 	.short	0x010a
        /*0c7a*/ 	.byte	0xff
	.zero		1


	//   ....[185]....
        /*0c7c*/ 	.word	0x000097c0
        /*0c80*/ 	.word	0x00000000
        /*0c84*/ 	.word	0x00000000
        /*0c88*/ 	.short	0x010a
        /*0c8a*/ 	.byte	0xff
	.zero		1


	//   ....[186]....
        /*0c8c*/ 	.word	0x00009820
        /*0c90*/ 	.word	0x00000000
        /*0c94*/ 	.word	0x00000000
        /*0c98*/ 	.short	0x010a
        /*0c9a*/ 	.byte	0xff
	.zero		1


	//   ....[187]....
        /*0c9c*/ 	.word	0x00009880
        /*0ca0*/ 	.word	0x00000000
        /*0ca4*/ 	.word	0x00000000
        /*0ca8*/ 	.short	0x010a
        /*0caa*/ 	.byte	0xff
	.zero		1


	//   ....[188]....
        /*0cac*/ 	.word	0x000098e0
        /*0cb0*/ 	.word	0x00000000
        /*0cb4*/ 	.word	0x00000000
        /*0cb8*/ 	.short	0x010a
        /*0cba*/ 	.byte	0xff
	.zero		1


	//   ....[189]....
        /*0cbc*/ 	.word	0x00009940
        /*0cc0*/ 	.word	0x00000000
        /*0cc4*/ 	.word	0x00000000
        /*0cc8*/ 	.short	0x010a
        /*0cca*/ 	.byte	0xff
	.zero		1


	//   ....[190]....
        /*0ccc*/ 	.word	0x000099a0
        /*0cd0*/ 	.word	0x00000000
        /*0cd4*/ 	.word	0x00000000
        /*0cd8*/ 	.short	0x010a
        /*0cda*/ 	.byte	0xff
	.zero		1


	//   ....[191]....
        /*0cdc*/ 	.word	0x00009a00
        /*0ce0*/ 	.word	0x00000000
        /*0ce4*/ 	.word	0x00000000
        /*0ce8*/ 	.short	0x010a
        /*0cea*/ 	.byte	0xff
	.zero		1


	//   ....[192]....
        /*0cec*/ 	.word	0x00009a60
        /*0cf0*/ 	.word	0x00000000
        /*0cf4*/ 	.word	0x00000000
        /*0cf8*/ 	.short	0x010a
        /*0cfa*/ 	.byte	0xff
	.zero		1


	//   ....[193]....
        /*0cfc*/ 	.word	0x00009ac0
        /*0d00*/ 	.word	0x00000000
        /*0d04*/ 	.word	0x00000000
        /*0d08*/ 	.short	0x010a
        /*0d0a*/ 	.byte	0xff
	.zero		1


	//   ....[194]....
        /*0d0c*/ 	.word	0x00009b20
        /*0d10*/ 	.word	0x00000004
        /*0d14*/ 	.word	0x00000258
        /*0d18*/ 	.short	0x010a
        /*0d1a*/ 	.byte	0xff
	.zero		1


	//   ....[195]....
        /*0d1c*/ 	.word	0x00009b80
        /*0d20*/ 	.word	0x00000004
        /*0d24*/ 	.word	0x00000250
        /*0d28*/ 	.short	0x010a
        /*0d2a*/ 	.byte	0xff
	.zero		1


	//   ....[196]....
        /*0d2c*/ 	.word	0x00009be0
        /*0d30*/ 	.word	0x00000000
        /*0d34*/ 	.word	0x00000250
        /*0d38*/ 	.short	0x010a
        /*0d3a*/ 	.byte	0xff
	.zero		1


	//   ....[197]....
        /*0d3c*/ 	.word	0x00009c40
        /*0d40*/ 	.word	0x00000005
        /*0d44*/ 	.word	0x00000270
        /*0d48*/ 	.short	0x010a
        /*0d4a*/ 	.byte	0xff
	.zero		1


	//   ....[198]....
        /*0d4c*/ 	.word	0x00009ca0
        /*0d50*/ 	.word	0x00000000
        /*0d54*/ 	.word	0x00000000
        /*0d58*/ 	.short	0x010a
        /*0d5a*/ 	.byte	0xff
	.zero		1


	//   ....[199]....
        /*0d5c*/ 	.word	0x00009d00
        /*0d60*/ 	.word	0x00000000
        /*0d64*/ 	.word	0x00000000
        /*0d68*/ 	.short	0x010a
        /*0d6a*/ 	.byte	0xff
	.zero		1


	//   ....[200]....
        /*0d6c*/ 	.word	0x00009d60
        /*0d70*/ 	.word	0x00000000
        /*0d74*/ 	.word	0x00000000
        /*0d78*/ 	.short	0x010a
        /*0d7a*/ 	.byte	0xff
	.zero		1


	//   ....[201]....
        /*0d7c*/ 	.word	0x00009dc0
        /*0d80*/ 	.word	0x00000002
        /*0d84*/ 	.word	0x00000250
        /*0d88*/ 	.short	0x010a
        /*0d8a*/ 	.byte	0xff
	.zero		1


	//   ....[202]....
        /*0d8c*/ 	.word	0x00009e20
        /*0d90*/ 	.word	0x00000002
        /*0d94*/ 	.word	0x00000248
        /*0d98*/ 	.short	0x010a
        /*0d9a*/ 	.byte	0xff
	.zero		1


	//   ....[203]....
        /*0d9c*/ 	.word	0x00009e80
        /*0da0*/ 	.word	0x00000003
        /*0da4*/ 	.word	0x00000230
        /*0da8*/ 	.short	0x010a
        /*0daa*/ 	.byte	0xff
	.zero		1


	//   ....[204]....
        /*0dac*/ 	.word	0x00009ee0
        /*0db0*/ 	.word	0x00000003
        /*0db4*/ 	.word	0x00000238
        /*0db8*/ 	.short	0x010a
        /*0dba*/ 	.byte	0xff
	.zero		1


	//   ....[205]....
        /*0dbc*/ 	.word	0x00009f40
        /*0dc0*/ 	.word	0x00000000
        /*0dc4*/ 	.word	0x00000230
        /*0dc8*/ 	.short	0x010a
        /*0dca*/ 	.byte	0xff
	.zero		1


	//   ....[206]....
        /*0dcc*/ 	.word	0x00009fa0
        /*0dd0*/ 	.word	0x00000000
        /*0dd4*/ 	.word	0x00000250
        /*0dd8*/ 	.short	0x010a
        /*0dda*/ 	.byte	0xff
	.zero		1


	//   ....[207]....
        /*0ddc*/ 	.word	0x00009ff0
        /*0de0*/ 	.word	0x00000000
        /*0de4*/ 	.word	0x00000220
        /*0de8*/ 	.short	0x010a
        /*0dea*/ 	.byte	0xff
	.zero		1


	//   ....[208]....
        /*0dec*/ 	.word	0x0000a040
        /*0df0*/ 	.word	0x00000071
        /*0df4*/ 	.word	0x00000260
        /*0df8*/ 	.short	0x010a
        /*0dfa*/ 	.byte	0xff
	.zero		1


	//   ....[209]....
        /*0dfc*/ 	.word	0x0000a090
        /*0e00*/ 	.word	0x00000079
        /*0e04*/ 	.word	0x00000220
        /*0e08*/ 	.short	0x010a
        /*0e0a*/ 	.byte	0xff
	.zero		1


	//----- nvinfo : EIATTR_NUM_MBARRIERS
	.align		4
.L_47:
        /*0e0c*/ 	.byte	0x03, 0x38
        /*0e0e*/ 	.short	0x0050


	//----- nvinfo : EIATTR_EXIT_INSTR_OFFSETS
	.align		4
        /*0e10*/ 	.byte	0x04, 0x1c
        /*0e12*/ 	.short	(.L_49 - .L_48)


	//   ....[0]....
.L_48:
        /*0e14*/ 	.word	0x00004000


	//   ....[1]....
        /*0e18*/ 	.word	0x000042b0


	//   ....[2]....
        /*0e1c*/ 	.word	0x00004310


	//   ....[3]....
        /*0e20*/ 	.word	0x00004fc0


	//   ....[4]....
        /*0e24*/ 	.word	0x00005f20


	//   ....[5]....
        /*0e28*/ 	.word	0x00005f60


	//   ....[6]....
        /*0e2c*/ 	.word	0x00008d80


	//----- nvinfo : EIATTR_MAX_THREADS
	.align		4
.L_49:
        /*0e30*/ 	.byte	0x04, 0x05
        /*0e32*/ 	.short	(.L_51 - .L_50)
.L_50:
        /*0e34*/ 	.word	0x00000100
        /*0e38*/ 	.word	0x00000001
        /*0e3c*/ 	.word	0x00000001


	//----- nvinfo : EIATTR_CRS_STACK_SIZE
	.align		4
.L_51:
        /*0e40*/ 	.byte	0x04, 0x1e
        /*0e42*/ 	.short	(.L_53 - .L_52)
.L_52:
        /*0e44*/ 	.word	0x00000000


	//----- nvinfo : EIATTR_CBANK_PARAM_SIZE
	.align		4
.L_53:
        /*0e48*/ 	.byte	0x03, 0x19
        /*0e4a*/ 	.short	0x0800


	//----- nvinfo : EIATTR_PARAM_CBANK
	.align		4
        /*0e4c*/ 	.byte	0x04, 0x0a
        /*0e4e*/ 	.short	(.L_55 - .L_54)
	.align		4
.L_54:
        /*0e50*/ 	.word	index@(.nv.constant0._ZN7cutlass13device_kernelINS_4conv6kernel13ConvUniversalINS1_16ConvProblemShapeILNS1_8OperatorE0ELi2EEENS1_10collective14CollectiveConvINS1_47MainloopSm100TmaUmmaWarpSpecializedImplicitGemmILS5_0ELi34ELi2ELi1ELi2EN4cute5tupleIJNSA_1CILi2EEENSC_ILi1EEESE_EEEEENSB_IJNSC_ILi64EEENSC_ILi128EEENSB_IJNSC_ILi32EEEEEEEEENS_12float_e4m3_tESM_NSA_8TiledMMAINSA_8MMA_AtomIJNSA_10MMA_TraitsINSA_19SM100_MMA_F8F6F4_SSEJSM_SM_fSH_SI_NSA_17integral_constantINSA_4UMMA5MajorELST_0EEESU_NSR_INSS_7ScaleInELSV_0EEESW_EEEEEENSA_6LayoutINSB_IJSE_SE_SE_EEENSB_IJNSC_ILi0EEES11_S11_EEEEENSB_IJNSA_10UnderscoreES14_S14_EEEEENS7_6detail27Sm100ImplicitGemmTileTraitsINSA_20SM90_TMA_LOAD_IM2COLENSA_14ComposedLayoutINSA_7SwizzleILi1ELi4ELi3EEENSA_18smem_ptr_flag_bitsILi8EEENSZ_INSB_IJNSC_ILi8EEESJ_EEENSB_IJSJ_SE_EEEEEEEvEENS18_INSA_23SM90_TMA_LOAD_MULTICASTES1J_vEEEENS_8epilogue10collective18CollectiveEpilogueINS1O_23Sm100TmaWarpSpecializedILi2ELi2ELi32ELb0ELb0EEEJSL_NSB_IJNSZ_ISH_SE_EES1T_EEESM_NSB_IJNSB_IJlllEEESE_S11_EEESM_S1W_NS1O_6fusion15FusionCallbacksIS1S_NS1X_17LinearCombinationISM_fSM_fLNS_15FloatRoundStyleE2EEESL_S1U_JEEENSA_5SM1004TMEM4LOAD26SM100_TMEM_LOAD_16dp32b32xES19_NS1A_INS1B_ILi2ELi4ELi3EEES1E_NSZ_INSB_IJS1F_SH_EEENSB_IJSH_SE_EEEEEEENSA_39AutoVectorizingCopyWithAssumedAlignmentILi128EEENSA_21SM90_TMA_STORE_IM2COLES2B_S2D_S2D_EEEvvEEEEvNT_6ParamsE)
        /*0e54*/ 	.short	0x0380
        /*0e56*/ 	.short	0x0800


	//----- nvinfo : EIATTR_SW_WAR
	.align		4
.L_55:
        /*0e58*/ 	.byte	0x04, 0x36
        /*0e5a*/ 	.short	(.L_57 - .L_56)
.L_56:
        /*0e5c*/ 	.word	0x00000008
.L_57:


//--------------------- .nv.callgraph             --------------------------
	.section	.nv.callgraph,"",@"SHT_CUDA_CALLGRAPH"
	.align	4
	.sectionentsize	8
	.align		4
        /*0000*/ 	.word	0x00000000
	.align		4
        /*0004*/ 	.word	0xffffffff
	.align		4
        /*0008*/ 	.word	index@(_ZN7cutlass13device_kernelINS_4conv6kernel13ConvUniversalINS1_16ConvProblemShapeILNS1_8OperatorE0ELi2EEENS1_10collective14CollectiveConvINS1_47MainloopSm100TmaUmmaWarpSpecializedImplicitGemmILS5_0ELi34ELi2ELi1ELi2EN4cute5tupleIJNSA_1CILi2EEENSC_ILi1EEESE_EEEEENSB_IJNSC_ILi64EEENSC_ILi128EEENSB_IJNSC_ILi32EEEEEEEEENS_12float_e4m3_tESM_NSA_8TiledMMAINSA_8MMA_AtomIJNSA_10MMA_TraitsINSA_19SM100_MMA_F8F6F4_SSEJSM_SM_fSH_SI_NSA_17integral_constantINSA_4UMMA5MajorELST_0EEESU_NSR_INSS_7ScaleInELSV_0EEESW_EEEEEENSA_6LayoutINSB_IJSE_SE_SE_EEENSB_IJNSC_ILi0EEES11_S11_EEEEENSB_IJNSA_10UnderscoreES14_S14_EEEEENS7_6detail27Sm100ImplicitGemmTileTraitsINSA_20SM90_TMA_LOAD_IM2COLENSA_14ComposedLayoutINSA_7SwizzleILi1ELi4ELi3EEENSA_18smem_ptr_flag_bitsILi8EEENSZ_INSB_IJNSC_ILi8EEESJ_EEENSB_IJSJ_SE_EEEEEEEvEENS18_INSA_23SM90_TMA_LOAD_MULTICASTES1J_vEEEENS_8epilogue10collective18CollectiveEpilogueINS1O_23Sm100TmaWarpSpecializedILi2ELi2ELi32ELb0ELb0EEEJSL_NSB_IJNSZ_ISH_SE_EES1T_EEESM_NSB_IJNSB_IJlllEEESE_S11_EEESM_S1W_NS1O_6fusion15FusionCallbacksIS1S_NS1X_17LinearCombinationISM_fSM_fLNS_15FloatRoundStyleE2EEESL_S1U_JEEENSA_5SM1004TMEM4LOAD26SM100_TMEM_LOAD_16dp32b32xES19_NS1A_INS1B_ILi2ELi4ELi3EEES1E_NSZ_INSB_IJS1F_SH_EEENSB_IJSH_SE_EEEEEEENSA_39AutoVectorizingCopyWithAssumedAlignmentILi128EEENSA_21SM90_TMA_STORE_IM2COLES2B_S2D_S2D_EEEvvEEEEvNT_6ParamsE)
	.align		4
        /*000c*/ 	.word	index@(__assertfail)
	.align		4
        /*0010*/ 	.word	0x00000000
	.align		4
        /*0014*/ 	.word	0xfffffffe
	.align		4
        /*0018*/ 	.word	0x00000000
	.align		4
        /*001c*/ 	.word	0xfffffffd
	.align		4
        /*0020*/ 	.word	0x00000000
	.align		4
        /*0024*/ 	.word	0xfffffffc


//--------------------- .nv.constant4             --------------------------
	.section	.nv.constant4,"a",@progbits
	.align	8
	.align		8
.nv.constant4:
        /*0000*/ 	.dword	__assertfail
	.align		8
        /*0008*/ 	.dword	__unnamed_1
	.align		8
        /*0010*/ 	.dword	__unnamed_2
	.align		8
        /*0018*/ 	.dword	_ZN39_INTERNAL_0ad2ce41_4_k_cu_72bd3cf6_32924cuda3std3__45__cpo5beginE
	.align		8
        /*0020*/ 	.dword	_ZN39_INTERNAL_0ad2ce41_4_k_cu_72bd3cf6_32924cuda3std3__45__cpo3endE
	.align		8
        /*0028*/ 	.dword	_ZN39_INTERNAL_0ad2ce41_4_k_cu_72bd3cf6_32924cuda3std3__45__cpo6cbeginE
	.align		8
        /*0030*/ 	.dword	_ZN39_INTERNAL_0ad2ce41_4_k_cu_72bd3cf6_32924cuda3std3__45__cpo4cendE
	.align		8
        /*0038*/ 	.dword	_ZN39_INTERNAL_0ad2ce41_4_k_cu_72bd3cf6_32924cuda3std3__441_GLOBAL__N__0ad2ce41_4_k_cu_72bd3cf6_32926ignoreE
	.align		8
        /*0040*/ 	.dword	_ZN39_INTERNAL_0ad2ce41_4_k_cu_72bd3cf6_32924cuda3std3__419piecewise_constructE
	.align		8
        /*0048*/ 	.dword	_ZN39_INTERNAL_0ad2ce41_4_k_cu_72bd3cf6_32924cuda3std3__48in_placeE
	.align		8
        /*0050*/ 	.dword	_ZN39_INTERNAL_0ad2ce41_4_k_cu_72bd3cf6_32924cuda3std6ranges3__45__cpo4swapE
	.align		8
        /*0058*/ 	.dword	_ZN39_INTERNAL_0ad2ce41_4_k_cu_72bd3cf6_32924cuda3std6ranges3__45__cpo9iter_moveE
	.align		8
        /*0060*/ 	.dword	_ZN39_INTERNAL_0ad2ce41_4_k_cu_72bd3cf6_32924cute7productE
	.align		8
        /*0068*/ 	.dword	_ZN39_INTERNAL_0ad2ce41_4_k_cu_72bd3cf6_32924cute1_E
	.align		8
        /*0070*/ 	.dword	$str$27
	.align		8
        /*0078*/ 	.dword	$str$28
	.align		8
        /*0080*/ 	.dword	$str$29
	.align		8
        /*0088*/ 	.dword	$str$30


//--------------------- .text._ZN7cutlass13device_kernelINS_4conv6kernel13ConvUniversalINS1_16ConvProblemShapeILNS1_8OperatorE0ELi2EEENS1_10collective14CollectiveConvINS1_47MainloopSm100TmaUmmaWarpSpecializedImplicitGemmILS5_0ELi34ELi2ELi1ELi2EN4cute5tupleIJNSA_1CILi2EEENSC_ILi1EEESE_EEEEENSB_IJNSC_ILi64EEENSC_ILi128EEENSB_IJNSC_ILi32EEEEEEEEENS_12float_e4m3_tESM_NSA_8TiledMMAINSA_8MMA_AtomIJNSA_10MMA_TraitsINSA_19SM100_MMA_F8F6F4_SSEJSM_SM_fSH_SI_NSA_17integral_constantINSA_4UMMA5MajorELST_0EEESU_NSR_INSS_7ScaleInELSV_0EEESW_EEEEEENSA_6LayoutINSB_IJSE_SE_SE_EEENSB_IJNSC_ILi0EEES11_S11_EEEEENSB_IJNSA_10UnderscoreES14_S14_EEEEENS7_6detail27Sm100ImplicitGemmTileTraitsINSA_20SM90_TMA_LOAD_IM2COLENSA_14ComposedLayoutINSA_7SwizzleILi1ELi4ELi3EEENSA_18smem_ptr_flag_bitsILi8EEENSZ_INSB_IJNSC_ILi8EEESJ_EEENSB_IJSJ_SE_EEEEEEEvEENS18_INSA_23SM90_TMA_LOAD_MULTICASTES1J_vEEEENS_8epilogue10collective18CollectiveEpilogueINS1O_23Sm100TmaWarpSpecializedILi2ELi2ELi32ELb0ELb0EEEJSL_NSB_IJNSZ_ISH_SE_EES1T_EEESM_NSB_IJNSB_IJlllEEESE_S11_EEESM_S1W_NS1O_6fusion15FusionCallbacksIS1S_NS1X_17LinearCombinationISM_fSM_fLNS_15FloatRoundStyleE2EEESL_S1U_JEEENSA_5SM1004TMEM4LOAD26SM100_TMEM_LOAD_16dp32b32xES19_NS1A_INS1B_ILi2ELi4ELi3EEES1E_NSZ_INSB_IJS1F_SH_EEENSB_IJSH_SE_EEEEEEENSA_39AutoVectorizingCopyWithAssumedAlignmentILi128EEENSA_21SM90_TMA_STORE_IM2COLES2B_S2D_S2D_EEEvvEEEEvNT_6ParamsE --------------------------
	.section	.text._ZN7cutlass13device_kernelINS_4conv6kernel13ConvUniversalINS1_16ConvProblemShapeILNS1_8OperatorE0ELi2EEENS1_10collective14CollectiveConvINS1_47MainloopSm100TmaUmmaWarpSpecializedImplicitGemmILS5_0ELi34ELi2ELi1ELi2EN4cute5tupleIJNSA_1CILi2EEENSC_ILi1EEESE_EEEEENSB_IJNSC_ILi64EEENSC_ILi128EEENSB_IJNSC_ILi32EEEEEEEEENS_12float_e4m3_tESM_NSA_8TiledMMAINSA_8MMA_AtomIJNSA_10MMA_TraitsINSA_19SM100_MMA_F8F6F4_SSEJSM_SM_fSH_SI_NSA_17integral_constantINSA_4UMMA5MajorELST_0EEESU_NSR_INSS_7ScaleInELSV_0EEESW_EEEEEENSA_6LayoutINSB_IJSE_SE_SE_EEENSB_IJNSC_ILi0EEES11_S11_EEEEENSB_IJNSA_10UnderscoreES14_S14_EEEEENS7_6detail27Sm100ImplicitGemmTileTraitsINSA_20SM90_TMA_LOAD_IM2COLENSA_14ComposedLayoutINSA_7SwizzleILi1ELi4ELi3EEENSA_18smem_ptr_flag_bitsILi8EEENSZ_INSB_IJNSC_ILi8EEESJ_EEENSB_IJSJ_SE_EEEEEEEvEENS18_INSA_23SM90_TMA_LOAD_MULTICASTES1J_vEEEENS_8epilogue10collective18CollectiveEpilogueINS1O_23Sm100TmaWarpSpecializedILi2ELi2ELi32ELb0ELb0EEEJSL_NSB_IJNSZ_ISH_SE_EES1T_EEESM_NSB_IJNSB_IJlllEEESE_S11_EEESM_S1W_NS1O_6fusion15FusionCallbacksIS1S_NS1X_17LinearCombinationISM_fSM_fLNS_15FloatRoundStyleE2EEESL_S1U_JEEENSA_5SM1004TMEM4LOAD26SM100_TMEM_LOAD_16dp32b32xES19_NS1A_INS1B_ILi2ELi4ELi3EEES1E_NSZ_INSB_IJS1F_SH_EEENSB_IJSH_SE_EEEEEEENSA_39AutoVectorizingCopyWithAssumedAlignmentILi128EEENSA_21SM90_TMA_STORE_IM2COLES2B_S2D_S2D_EEEvvEEEEvNT_6ParamsE,"ax",@progbits
	.align	128
.text._ZN7cutlass13device_kernelINS_4conv6kernel13ConvUniversalINS1_16ConvProblemShapeILNS1_8OperatorE0ELi2EEENS1_10collective14CollectiveConvINS1_47MainloopSm100TmaUmmaWarpSpecializedImplicitGemmILS5_0ELi34ELi2ELi1ELi2EN4cute5tupleIJNSA_1CILi2EEENSC_ILi1EEESE_EEEEENSB_IJNSC_ILi64EEENSC_ILi128EEENSB_IJNSC_ILi32EEEEEEEEENS_12float_e4m3_tESM_NSA_8TiledMMAINSA_8MMA_AtomIJNSA_10MMA_TraitsINSA_19SM100_MMA_F8F6F4_SSEJSM_SM_fSH_SI_NSA_17integral_constantINSA_4UMMA5MajorELST_0EEESU_NSR_INSS_7ScaleInELSV_0EEESW_EEEEEENSA_6LayoutINSB_IJSE_SE_SE_EEENSB_IJNSC_ILi0EEES11_S11_EEEEENSB_IJNSA_10UnderscoreES14_S14_EEEEENS7_6detail27Sm100ImplicitGemmTileTraitsINSA_20SM90_TMA_LOAD_IM2COLENSA_14ComposedLayoutINSA_7SwizzleILi1ELi4ELi3EEENSA_18smem_ptr_flag_bitsILi8EEENSZ_INSB_IJNSC_ILi8EEESJ_EEENSB_IJSJ_SE_EEEEEEEvEENS18_INSA_23SM90_TMA_LOAD_MULTICASTES1J_vEEEENS_8epilogue10collective18CollectiveEpilogueINS1O_23Sm100TmaWarpSpecializedILi2ELi2ELi32ELb0ELb0EEEJSL_NSB_IJNSZ_ISH_SE_EES1T_EEESM_NSB_IJNSB_IJlllEEESE_S11_EEESM_S1W_NS1O_6fusion15FusionCallbacksIS1S_NS1X_17LinearCombinationISM_fSM_fLNS_15FloatRoundStyleE2EEESL_S1U_JEEENSA_5SM1004TMEM4LOAD26SM100_TMEM_LOAD_16dp32b32xES19_NS1A_INS1B_ILi2ELi4ELi3EEES1E_NSZ_INSB_IJS1F_SH_EEENSB_IJSH_SE_EEEEEEENSA_39AutoVectorizingCopyWithAssumedAlignmentILi128EEENSA_21SM90_TMA_STORE_IM2COLES2B_S2D_S2D_EEEvvEEEEvNT_6ParamsE:
        .type           _ZN7cutlass13device_kernelINS_4conv6kernel13ConvUniversalINS1_16ConvProblemShapeILNS1_8OperatorE0ELi2EEENS1_10collective14CollectiveConvINS1_47MainloopSm100TmaUmmaWarpSpecializedImplicitGemmILS5_0ELi34ELi2ELi1ELi2EN4cute5tupleIJNSA_1CILi2EEENSC_ILi1EEESE_EEEEENSB_IJNSC_ILi64EEENSC_ILi128EEENSB_IJNSC_ILi32EEEEEEEEENS_12float_e4m3_tESM_NSA_8TiledMMAINSA_8MMA_AtomIJNSA_10MMA_TraitsINSA_19SM100_MMA_F8F6F4_SSEJSM_SM_fSH_SI_NSA_17integral_constantINSA_4UMMA5MajorELST_0EEESU_NSR_INSS_7ScaleInELSV_0EEESW_EEEEEENSA_6LayoutINSB_IJSE_SE_SE_EEENSB_IJNSC_ILi0EEES11_S11_EEEEENSB_IJNSA_10UnderscoreES14_S14_EEEEENS7_6detail27Sm100ImplicitGemmTileTraitsINSA_20SM90_TMA_LOAD_IM2COLENSA_14ComposedLayoutINSA_7SwizzleILi1ELi4ELi3EEENSA_18smem_ptr_flag_bitsILi8EEENSZ_INSB_IJNSC_ILi8EEESJ_EEENSB_IJSJ_SE_EEEEEEEvEENS18_INSA_23SM90_TMA_LOAD_MULTICASTES1J_vEEEENS_8epilogue10collective18CollectiveEpilogueINS1O_23Sm100TmaWarpSpecializedILi2ELi2ELi32ELb0ELb0EEEJSL_NSB_IJNSZ_ISH_SE_EES1T_EEESM_NSB_IJNSB_IJlllEEESE_S11_EEESM_S1W_NS1O_6fusion15FusionCallbacksIS1S_NS1X_17LinearCombinationISM_fSM_fLNS_15FloatRoundStyleE2EEESL_S1U_JEEENSA_5SM1004TMEM4LOAD26SM100_TMEM_LOAD_16dp32b32xES19_NS1A_INS1B_ILi2ELi4ELi3EEES1E_NSZ_INSB_IJS1F_SH_EEENSB_IJSH_SE_EEEEEEENSA_39AutoVectorizingCopyWithAssumedAlignmentILi128EEENSA_21SM90_TMA_STORE_IM2COLES2B_S2D_S2D_EEEvvEEEEvNT_6ParamsE,@function
        .size           _ZN7cutlass13device_kernelINS_4conv6kernel13ConvUniversalINS1_16ConvProblemShapeILNS1_8OperatorE0ELi2EEENS1_10collective14CollectiveConvINS1_47MainloopSm100TmaUmmaWarpSpecializedImplicitGemmILS5_0ELi34ELi2ELi1ELi2EN4cute5tupleIJNSA_1CILi2EEENSC_ILi1EEESE_EEEEENSB_IJNSC_ILi64EEENSC_ILi128EEENSB_IJNSC_ILi32EEEEEEEEENS_12float_e4m3_tESM_NSA_8TiledMMAINSA_8MMA_AtomIJNSA_10MMA_TraitsINSA_19SM100_MMA_F8F6F4_SSEJSM_SM_fSH_SI_NSA_17integral_constantINSA_4UMMA5MajorELST_0EEESU_NSR_INSS_7ScaleInELSV_0EEESW_EEEEEENSA_6LayoutINSB_IJSE_SE_SE_EEENSB_IJNSC_ILi0EEES11_S11_EEEEENSB_IJNSA_10UnderscoreES14_S14_EEEEENS7_6detail27Sm100ImplicitGemmTileTraitsINSA_20SM90_TMA_LOAD_IM2COLENSA_14ComposedLayoutINSA_7SwizzleILi1ELi4ELi3EEENSA_18smem_ptr_flag_bitsILi8EEENSZ_INSB_IJNSC_ILi8EEESJ_EEENSB_IJSJ_SE_EEEEEEEvEENS18_INSA_23SM90_TMA_LOAD_MULTICASTES1J_vEEEENS_8epilogue10collective18CollectiveEpilogueINS1O_23Sm100TmaWarpSpecializedILi2ELi2ELi32ELb0ELb0EEEJSL_NSB_IJNSZ_ISH_SE_EES1T_EEESM_NSB_IJNSB_IJlllEEESE_S11_EEESM_S1W_NS1O_6fusion15FusionCallbacksIS1S_NS1X_17LinearCombinationISM_fSM_fLNS_15FloatRoundStyleE2EEESL_S1U_JEEENSA_5SM1004TMEM4LOAD26SM100_TMEM_LOAD_16dp32b32xES19_NS1A_INS1B_ILi2ELi4ELi3EEES1E_NSZ_INSB_IJS1F_SH_EEENSB_IJSH_SE_EEEEEEENSA_39AutoVectorizingCopyWithAssumedAlignmentILi128EEENSA_21SM90_TMA_STORE_IM2COLES2B_S2D_S2D_EEEvvEEEEvNT_6ParamsE,(.L_x_231 - _ZN7cutlass13device_kernelINS_4conv6kernel13ConvUniversalINS1_16ConvProblemShapeILNS1_8OperatorE0ELi2EEENS1_10collective14CollectiveConvINS1_47MainloopSm100TmaUmmaWarpSpecializedImplicitGemmILS5_0ELi34ELi2ELi1ELi2EN4cute5tupleIJNSA_1CILi2EEENSC_ILi1EEESE_EEEEENSB_IJNSC_ILi64EEENSC_ILi128EEENSB_IJNSC_ILi32EEEEEEEEENS_12float_e4m3_tESM_NSA_8TiledMMAINSA_8MMA_AtomIJNSA_10MMA_TraitsINSA_19SM100_MMA_F8F6F4_SSEJSM_SM_fSH_SI_NSA_17integral_constantINSA_4UMMA5MajorELST_0EEESU_NSR_INSS_7ScaleInELSV_0EEESW_EEEEEENSA_6LayoutINSB_IJSE_SE_SE_EEENSB_IJNSC_ILi0EEES11_S11_EEEEENSB_IJNSA_10UnderscoreES14_S14_EEEEENS7_6detail27Sm100ImplicitGemmTileTraitsINSA_20SM90_TMA_LOAD_IM2COLENSA_14ComposedLayoutINSA_7SwizzleILi1ELi4ELi3EEENSA_18smem_ptr_flag_bitsILi8EEENSZ_INSB_IJNSC_ILi8EEESJ_EEENSB_IJSJ_SE_EEEEEEEvEENS18_INSA_23SM90_TMA_LOAD_MULTICASTES1J_vEEEENS_8epilogue10collective18CollectiveEpilogueINS1O_23Sm100TmaWarpSpecializedILi2ELi2ELi32ELb0ELb0EEEJSL_NSB_IJNSZ_ISH_SE_EES1T_EEESM_NSB_IJNSB_IJlllEEESE_S11_EEESM_S1W_NS1O_6fusion15FusionCallbacksIS1S_NS1X_17LinearCombinationISM_fSM_fLNS_15FloatRoundStyleE2EEESL_S1U_JEEENSA_5SM1004TMEM4LOAD26SM100_TMEM_LOAD_16dp32b32xES19_NS1A_INS1B_ILi2ELi4ELi3EEES1E_NSZ_INSB_IJS1F_SH_EEENSB_IJSH_SE_EEEEEEENSA_39AutoVectorizingCopyWithAssumedAlignmentILi128EEENSA_21SM90_TMA_STORE_IM2COLES2B_S2D_S2D_EEEvvEEEEvNT_6ParamsE)
        .other          _ZN7cutlass13device_kernelINS_4conv6kernel13ConvUniversalINS1_16ConvProblemShapeILNS1_8OperatorE0ELi2EEENS1_10collective14CollectiveConvINS1_47MainloopSm100TmaUmmaWarpSpecializedImplicitGemmILS5_0ELi34ELi2ELi1ELi2EN4cute5tupleIJNSA_1CILi2EEENSC_ILi1EEESE_EEEEENSB_IJNSC_ILi64EEENSC_ILi128EEENSB_IJNSC_ILi32EEEEEEEEENS_12float_e4m3_tESM_NSA_8TiledMMAINSA_8MMA_AtomIJNSA_10MMA_TraitsINSA_19SM100_MMA_F8F6F4_SSEJSM_SM_fSH_SI_NSA_17integral_constantINSA_4UMMA5MajorELST_0EEESU_NSR_INSS_7ScaleInELSV_0EEESW_EEEEEENSA_6LayoutINSB_IJSE_SE_SE_EEENSB_IJNSC_ILi0EEES11_S11_EEEEENSB_IJNSA_10UnderscoreES14_S14_EEEEENS7_6detail27Sm100ImplicitGemmTileTraitsINSA_20SM90_TMA_LOAD_IM2COLENSA_14ComposedLayoutINSA_7SwizzleILi1ELi4ELi3EEENSA_18smem_ptr_flag_bitsILi8EEENSZ_INSB_IJNSC_ILi8EEESJ_EEENSB_IJSJ_SE_EEEEEEEvEENS18_INSA_23SM90_TMA_LOAD_MULTICASTES1J_vEEEENS_8epilogue10collective18CollectiveEpilogueINS1O_23Sm100TmaWarpSpecializedILi2ELi2ELi32ELb0ELb0EEEJSL_NSB_IJNSZ_ISH_SE_EES1T_EEESM_NSB_IJNSB_IJlllEEESE_S11_EEESM_S1W_NS1O_6fusion15FusionCallbacksIS1S_NS1X_17LinearCombinationISM_fSM_fLNS_15FloatRoundStyleE2EEESL_S1U_JEEENSA_5SM1004TMEM4LOAD26SM100_TMEM_LOAD_16dp32b32xES19_NS1A_INS1B_ILi2ELi4ELi3EEES1E_NSZ_INSB_IJS1F_SH_EEENSB_IJSH_SE_EEEEEEENSA_39AutoVectorizingCopyWithAssumedAlignmentILi128EEENSA_21SM90_TMA_STORE_IM2COLES2B_S2D_S2D_EEEvvEEEEvNT_6ParamsE,@"STO_CUDA_ENTRY STV_DEFAULT"
_ZN7cutlass13device_kernelINS_4conv6kernel13ConvUniversalINS1_16ConvProblemShapeILNS1_8OperatorE0ELi2EEENS1_10collective14CollectiveConvINS1_47MainloopSm100TmaUmmaWarpSpecializedImplicitGemmILS5_0ELi34ELi2ELi1ELi2EN4cute5tupleIJNSA_1CILi2EEENSC_ILi1EEESE_EEEEENSB_IJNSC_ILi64EEENSC_ILi128EEENSB_IJNSC_ILi32EEEEEEEEENS_12float_e4m3_tESM_NSA_8TiledMMAINSA_8MMA_AtomIJNSA_10MMA_TraitsINSA_19SM100_MMA_F8F6F4_SSEJSM_SM_fSH_SI_NSA_17integral_constantINSA_4UMMA5MajorELST_0EEESU_NSR_INSS_7ScaleInELSV_0EEESW_EEEEEENSA_6LayoutINSB_IJSE_SE_SE_EEENSB_IJNSC_ILi0EEES11_S11_EEEEENSB_IJNSA_10UnderscoreES14_S14_EEEEENS7_6detail27Sm100ImplicitGemmTileTraitsINSA_20SM90_TMA_LOAD_IM2COLENSA_14ComposedLayoutINSA_7SwizzleILi1ELi4ELi3EEENSA_18smem_ptr_flag_bitsILi8EEENSZ_INSB_IJNSC_ILi8EEESJ_EEENSB_IJSJ_SE_EEEEEEEvEENS18_INSA_23SM90_TMA_LOAD_MULTICASTES1J_vEEEENS_8epilogue10collective18CollectiveEpilogueINS1O_23Sm100TmaWarpSpecializedILi2ELi2ELi32ELb0ELb0EEEJSL_NSB_IJNSZ_ISH_SE_EES1T_EEESM_NSB_IJNSB_IJlllEEESE_S11_EEESM_S1W_NS1O_6fusion15FusionCallbacksIS1S_NS1X_17LinearCombinationISM_fSM_fLNS_15FloatRoundStyleE2EEESL_S1U_JEEENSA_5SM1004TMEM4LOAD26SM100_TMEM_LOAD_16dp32b32xES19_NS1A_INS1B_ILi2ELi4ELi3EEES1E_NSZ_INSB_IJS1F_SH_EEENSB_IJSH_SE_EEEEEEENSA_39AutoVectorizingCopyWithAssumedAlignmentILi128EEENSA_21SM90_TMA_STORE_IM2COLES2B_S2D_S2D_EEEvvEEEEvNT_6ParamsE:
[----:B------:R-:W1:Y:S01]  /*0000*/  LDC R1, c[0x0][0x37c] ;  /* 0x0000df00ff017b82 */ /* 0x000e620000000800 */
[----:B------:R-:W2:Y:S01]  /*0010*/  S2R R90, SR_TID.X ;  /* 0x00000000005a7919 */ /* 0x000ea20000002100 */
[----:B------:R-:W3:Y:S01]  /*0020*/  LDCU.64 UR8, c[0x0][0x890] ;  /* 0x00011200ff0877ac */ /* 0x000ee20008000a00 */
[----:B-1----:R-:W-:Y:S01]  /*0030*/  VIADD R1, R1, 0xfffffff8 ;  /* 0xfffffff801017836 */ /* 0x002fe20000000000 */
[----:B------:R-:W-:Y:S02]  /*0040*/  PRMT R92, RZ, 0x7610, R92 ;  /* 0x00007610ff5c7816 */ /* 0x000fe4000000005c */
[----:B------:R-:W-:Y:S01]  /*0050*/  ELECT P3, URZ, PT ;  /* 0x0000000000ff782f */ /* 0x000fe20003860000 */
[----:B---3--:R-:W-:-:S04]  /*0060*/  UISETP.NE.U32.AND UP0, UPT, UR8, URZ, UPT ;  /* 0x000000ff0800728c */ /* 0x008fc8000bf05070 */
[----:B------:R-:W-:Y:S01]  /*0070*/  UISETP.NE.AND.EX UP0, UPT, UR9, URZ, UPT, UP0 ;  /* 0x000000ff0900728c */ /* 0x000fe2000bf05300 */
[----:B--2---:R-:W-:-:S05]  /*0080*/  SHF.R.U32.HI R93, RZ, 0x5, R90 ;  /* 0x00000005ff5d7819 */ /* 0x004fca000001165a */
[----:B------:R-:W1:Y:S02]  /*0090*/  SHFL.IDX PT, R0, R93, RZ, 0x1f ;  /* 0x00001fff5d007589 */ /* 0x000e6400000e0000 */
[----:B-1----:R-:W-:Y:S01]  /*00a0*/  R2UR UR18, R0 ;  /* 0x00000000001272ca */ /* 0x002fe200000e0000 */
[----:B------:R-:W-:-:S14]  /*00b0*/  BRA.U UP0, `(.L_x_0) ;  /* 0x0000000100307547 */ /* 0x000fdc000b800000 */
[----:B------:R-:W1:Y:S02]  /*00c0*/  LDCU.64 UR4, c[0x0][0x888] ;  /* 0x00011100ff0477ac */ /* 0x000e640008000a00 */
[----:B-1----:R-:W-:-:S04]  /*00d0*/  UISETP.NE.U32.AND UP0, UPT, UR4, URZ, UPT ;  /* 0x000000ff0400728c */ /* 0x002fc8000bf05070 */
[----:B------:R-:W-:-:S09]  /*00e0*/  UISETP.NE.AND.EX UP0, UPT, UR5, URZ, UPT, UP0 ;  /* 0x000000ff0500728c */ /* 0x000fd2000bf05300 */
[----:B------:R-:W-:Y:S05]  /*00f0*/  BRA.U !UP0, `(.L_x_1) ;  /* 0x0000000108147547 */ /* 0x000fea000b800000 */
[----:B------:R-:W1:Y:S01]  /*0100*/  LDC.64 R2, c[0x0][0x888] ;  /* 0x00022200ff027b82 */ /* 0x000e620000000a00 */
[----:B------:R-:W1:Y:S02]  /*0110*/  LDCU.64 UR4, c[0x0][0x358] ;  /* 0x00006b00ff0477ac */ /* 0x000e640008000a00 */
[----:B-1----:R1:W5:Y:S01]  /*0120*/  LDG.E R41, desc[UR4][R2.64] ;  /* 0x0000000402297981 */ /* 0x002362000c1e1900 */
[----:B------:R-:W-:Y:S01]  /*0130*/  HFMA2 R92, -RZ, RZ, 0, 5.9604644775390625e-08 ;  /* 0x00000001ff5c7431 */ /* 0x000fe200000001ff */
[----:B------:R-:W-:Y:S05]  /*0140*/  BRA `(.L_x_0) ;  /* 0x00000000000c7947 */ /* 0x000fea0003800000 */
.L_x_1:
[----:B------:R-:W1:Y:S01]  /*0150*/  LDCU UR4, c[0x0][0x880] ;  /* 0x00011000ff0477ac */ /* 0x000e620008000800 */
[----:B------:R-:W-:Y:S01]  /*0160*/  HFMA2 R92, -RZ, RZ, 0, 5.9604644775390625e-08 ;  /* 0x00000001ff5c7431 */ /* 0x000fe200000001ff */
[----:B-1----:R-:W-:-:S07]  /*0170*/  MOV R41, UR4 ;  /* 0x0000000400297c02 */ /* 0x002fce0008000f00 */
.L_x_0:
[----:B------:R-:W2:Y:S02]  /*0180*/  LDCU.64 UR4, c[0x0][0x8b0] ;  /* 0x00011600ff0477ac */ /* 0x000ea40008000a00 */
[----:B--2---:R-:W-:-:S04]  /*0190*/  UISETP.NE.U32.AND UP0, UPT, UR4, URZ, UPT ;  /* 0x000000ff0400728c */ /* 0x004fc8000bf05070 */
[----:B------:R-:W-:-:S09]  /*01a0*/  UISETP.NE.AND.EX UP0, UPT, UR5, URZ, UPT, UP0 ;  /* 0x000000ff0500728c */ /* 0x000fd2000bf05300 */
[----:B------:R-:W-:Y:S05]  /*01b0*/  BRA.U UP0, `(.L_x_2) ;  /* 0x0000000100287547 */ /* 0x000fea000b800000 */
[----:B------:R-:W2:Y:S02]  /*01c0*/  LDCU.64 UR4, c[0x0][0x8a8] ;  /* 0x00011500ff0477ac */ /* 0x000ea40008000a00 */
[----:B--2---:R-:W-:-:S04]  /*01d0*/  UISETP.NE.U32.AND UP0, UPT, UR4, URZ, UPT ;  /* 0x000000ff0400728c */ /* 0x004fc8000bf05070 */
[----:B------:R-:W-:-:S09]  /*01e0*/  UISETP.NE.AND.EX UP0, UPT, UR5, URZ, UPT, UP0 ;  /* 0x000000ff0500728c */ /* 0x000fd2000bf05300 */
[----:B------:R-:W-:Y:S05]  /*01f0*/  BRA.U !UP0, `(.L_x_3) ;  /* 0x0000000108107547 */ /* 0x000fea000b800000 */
[----:B------:R-:W2:Y:S01]  /*0200*/  LDC.64 R38, c[0x0][0x8a8] ;  /* 0x00022a00ff267b82 */ /* 0x000ea20000000a00 */
[----:B------:R-:W2:Y:S02]  /*0210*/  LDCU.64 UR4, c[0x0][0x358] ;  /* 0x00006b00ff0477ac */ /* 0x000ea40008000a00 */
[----:B--2---:R2:W5:Y:S01]  /*0220*/  LDG.E R38, desc[UR4][R38.64] ;  /* 0x0000000426267981 */ /* 0x004562000c1e1900 */
[----:B------:R-:W-:Y:S05]  /*0230*/  BRA `(.L_x_2) ;  /* 0x0000000000087947 */ /* 0x000fea0003800000 */
.L_x_3:
[----:B------:R-:W2:Y:S02]  /*0240*/  LDCU UR4, c[0x0][0x8a0] ;  /* 0x00011400ff0477ac */ /* 0x000ea40008000800 */
[----:B--2---:R-:W-:Y:S02]  /*0250*/  MOV R38, UR4 ;  /* 0x0000000400267c02 */ /* 0x004fe40008000f00 */
.L_x_2:
[----:B------:R-:W-:Y:S01]  /*0260*/  IMAD.U32 R0, RZ, RZ, UR18 ;  /* 0x00000012ff007e24 */ /* 0x000fe2000f8e00ff */
[----:B------:R-:W-:Y:S04]  /*0270*/  BSSY.RECONVERGENT B0, `(.L_x_4) ;  /* 0x000000c000007945 */ /* 0x000fe80003800200 */
[C---:B------:R-:W-:Y:S02]  /*0280*/  ISETP.NE.OR P1, PT, R0.reuse, 0x1, !P3 ;  /* 0x000000010000780c */ /* 0x040fe40005f25670 */
[----:B------:R-:W-:-:S11]  /*0290*/  ISETP.NE.OR P0, PT, R0, 0x3, !P3 ;  /* 0x000000030000780c */ /* 0x000fd60005f05670 */
[----:B------:R-:W-:Y:S05]  /*02a0*/  @P1 BRA `(.L_x_5) ;  /* 0x0000000000201947 */ /* 0x000fea0003800000 */
[----:B------:R-:W3:Y:S02]  /*02b0*/  LDCU.64 UR4, c[0x0][0x348] ;  /* 0x00006900ff0477ac */ /* 0x000ee40008000a00 */
[----:B---3--:R-:W-:Y:S02]  /*02c0*/  UIADD3 UR6, UP1, UPT, UR4, 0x80, URZ ;  /* 0x0000008004067890 */ /* 0x008fe4000ff3e0ff */
[----:B------:R-:W-:Y:S02]  /*02d0*/  UIADD3 UR4, UP0, UPT, UR4, 0x180, URZ ;  /* 0x0000018004047890 */ /* 0x000fe4000ff1e0ff */
[----:B------:R-:W-:Y:S02]  /*02e0*/  UIADD3.X UR7, UPT, UPT, URZ, UR5, URZ, UP1, !UPT ;  /* 0x00000005ff077290 */ /* 0x000fe40008ffe4ff */
[----:B------:R-:W-:-:S07]  /*02f0*/  UIADD3.X UR5, UPT, UPT, URZ, UR5, URZ, UP0, !UPT ;  /* 0x00000005ff057290 */ /* 0x000fce00087fe4ff */
[----:B------:R3:W-:Y:S02]  /*0300*/  UTMACCTL.PF [UR6] ;  /* 0x00000000060079b9 */ /* 0x0007e40008040000 */
[----:B------:R3:W-:Y:S02]  /*0310*/  UTMACCTL.PF [UR4] ;  /* 0x00000000040079b9 */ /* 0x0007e40008040000 */
[----:B---3--:R-:W-:Y:S01]  /*0320*/  NOP ;  /* 0x0000000000007918 */ /* 0x008fe20000000000 */
.L_x_5:
[----:B------:R-:W-:Y:S05]  /*0330*/  BSYNC.RECONVERGENT B0 ;  /* 0x0000000000007941 */ /* 0x000fea0003800200 */
.L_x_4:
[----:B------:R-:W-:Y:S04]  /*0340*/  BSSY.RECONVERGENT B0, `(.L_x_6) ;  /* 0x000000a000007945 */ /* 0x000fe80003800200 */
        /* <DEDUP_REMOVED lines=9> */
.L_x_7:
[----:B------:R-:W-:Y:S05]  /*03e0*/  BSYNC.RECONVERGENT B0 ;  /* 0x0000000000007941 */ /* 0x000fea0003800200 */
.L_x_6:
[----:B------:R-:W3:Y:S01]  /*03f0*/  LDCU.64 UR4, c[0x0][0x888] ;  /* 0x00011100ff0477ac */ /* 0x000ee20008000a00 */
[----:B------:R-:W-:Y:S02]  /*0400*/  UISETP.EQ.U32.AND UP2, UPT, UR8, URZ, UPT ;  /* 0x000000ff0800728c */ /* 0x000fe4000bf42070 */
[----:B------:R-:W-:Y:S02]  /*0410*/  UPLOP3.LUT UP3, UPT, UPT, UPT, UPT, 0x80, 0x8 ;  /* 0x000000000008789c */ /* 0x000fe40003f6f070 */
[----:B---3--:R-:W-:-:S04]  /*0420*/  UISETP.NE.U32.AND UP0, UPT, UR4, URZ, UPT ;  /* 0x000000ff0400728c */ /* 0x008fc8000bf05070 */
[----:B------:R-:W-:-:S04]  /*0430*/  UISETP.NE.AND.EX UP1, UPT, UR5, URZ, UPT, UP0 ;  /* 0x000000ff0500728c */ /* 0x000fc8000bf25300 */
[----:B------:R-:W-:-:S04]  /*0440*/  UISETP.EQ.OR.EX UP4, UPT, UR9, URZ, !UP1, UP2 ;  /* 0x000000ff0900728c */ /* 0x000fc8000cf82720 */
[----:B------:R-:W-:-:S06]  /*0450*/  UP2UR UR4, UPR, URZ, 0x10 ;  /* 0x00000010ff047883 */ /* 0x000fcc0008000000 */
[----:B------:R-:W-:Y:S01]  /*0460*/  MOV R102, UR4 ;  /* 0x0000000400667c02 */ /* 0x000fe20008000f00 */
[----:B------:R-:W-:Y:S06]  /*0470*/  BRA.U !UP4, `(.L_x_8) ;  /* 0x000000010c207547 */ /* 0x000fec000b800000 */
[----:B------:R-:W-:Y:S01]  /*0480*/  UISETP.NE.U32.AND UP2, UPT, UR8, URZ, UPT ;  /* 0x000000ff0800728c */ /* 0x000fe2000bf45070 */
[----:B-----5:R-:W-:Y:S01]  /*0490*/  FSETP.NEU.AND P0, PT, R41, RZ, PT ;  /* 0x000000ff2900720b */ /* 0x020fe20003f0d000 */
[----:B------:R-:W-:Y:S02]  /*04a0*/  USEL UR4, URZ, 0xffffffff, UP1 ;  /* 0xffffffffff047887 */ /* 0x000fe40008800000 */
[----:B------:R-:W-:-:S10]  /*04b0*/  UISETP.NE.AND.EX UP2, UPT, UR9, URZ, UPT, UP2 ;  /* 0x000000ff0900728c */ /* 0x000fd4000bf45320 */
[----:B------:R-:W-:Y:S01]  /*04c0*/  VOTEU.ANY UP0, P0 ;  /* 0x0000000000ff7886 */ /* 0x000fe20000000100 */
[----:B------:R-:W-:-:S04]  /*04d0*/  @!UP2 USEL UR4, URZ, 0xffffffff, UP0 ;  /* 0xffffffffff04a887 */ /* 0x000fc80008000000 */
[----:B------:R-:W-:-:S04]  /*04e0*/  ULOP3.LUT UR4, UR4, 0x1, URZ, 0xc0, !UPT ;  /* 0x0000000104047892 */ /* 0x000fc8000f8ec0ff */
[----:B------:R-:W-:-:S11]  /*04f0*/  UISETP.NE.U32.AND UP3, UPT, UR4, 0x1, UPT ;  /* 0x000000010400788c */ /* 0x000fd6000bf65070 */
.L_x_8:
[----:B-1----:R-:W1:Y:S02]  /*0500*/  SHFL.IDX PT, R2, R93, RZ, 0x1f ;  /* 0x00001fff5d027589 */ /* 0x002e6400000e0000 */
[----:B-1----:R-:W-:-:S13]  /*0510*/  ISETP.NE.AND P0, PT, R2, RZ, PT ;  /* 0x000000ff0200720c */ /* 0x002fda0003f05270 */
[----:B------:R-:W-:Y:S05]  /*0520*/  @P0 BRA `(.L_x_9) ;  /* 0x0000000400540947 */ /* 0x000fea0003800000 */
[----:B------:R-:W-:Y:S01]  /*0530*/  ELECT P0, URZ, PT ;  /* 0x0000000000ff782f */ /* 0x000fe20003800000 */
[----:B------:R-:W-:-:S12]  /*0540*/  BSSY.RECONVERGENT B0, `(.L_x_9) ;  /* 0x0000053000007945 */ /* 0x000fd80003800200 */
[----:B------:R-:W-:Y:S05]  /*0550*/  @!P0 BRA `(.L_x_10) ;  /* 0x0000000400448947 */ /* 0x000fea0003800000 */
[----:B------:R-:W1:Y:S01]  /*0560*/  S2UR UR4, SR_CgaCtaId ;  /* 0x00000000000479c3 */ /* 0x000e620000008800 */
[----:B------:R-:W-:Y:S01]  /*0570*/  UMOV UR5, 0x400 ;  /* 0x0000040000057882 */ /* 0x000fe20000000000 */
[----:B------:R-:W-:Y:S01]  /*0580*/  UMOV UR8, 0x1 ;  /* 0x0000000100087882 */ /* 0x000fe20000000000 */
[----:B------:R-:W-:Y:S01]  /*0590*/  UMOV UR6, 0x2 ;  /* 0x0000000200067882 */ /* 0x000fe20000000000 */
[----:B------:R-:W-:-:S04]  /*05a0*/  UIADD3 UR8, UPT, UPT, -UR8, 0x100000, URZ ;  /* 0x0010000008087890 */ /* 0x000fc8000fffe1ff */
[----:B------:R-:W-:Y:S02]  /*05b0*/  USHF.L.U32 UR9, UR8, 0xb, URZ ;  /* 0x0000000b08097899 */ /* 0x000fe400080006ff */
[----:B------:R-:W-:Y:S02]  /*05c0*/  USHF.L.U32 UR8, UR8, 0x1, URZ ;  /* 0x0000000108087899 */ /* 0x000fe400080006ff */
[----:B------:R-:W-:-:S04]  /*05d0*/  UIADD3 UR6, UPT, UPT, -UR6, 0x100000, URZ ;  /* 0x0010000006067890 */ /* 0x000fc8000fffe1ff */
[----:B------:R-:W-:Y:S02]  /*05e0*/  USHF.L.U32 UR7, UR6, 0xb, URZ ;  /* 0x0000000b06077899 */ /* 0x000fe400080006ff */
[----:B------:R-:W-:Y:S02]  /*05f0*/  USHF.L.U32 UR6, UR6, 0x1, URZ ;  /* 0x0000000106067899 */ /* 0x000fe400080006ff */
[----:B-1----:R-:W-:Y:S01]  /*0600*/  ULEA UR4, UR4, UR5, 0x18 ;  /* 0x0000000504047291 */ /* 0x002fe2000f8ec0ff */
[----:B------:R-:W1:Y:S11]  /*0610*/  FENCE.VIEW.ASYNC.S ;  /* 0x00000000000073c6 */ /* 0x000e760000000000 */
[----:B-1----:R1:W3:Y:S01]  /*0620*/  SYNCS.EXCH.64 URZ, [UR4], UR8 ;  /* 0x0000000804ff75b2 */ /* 0x0022e20008000100 */
[----:B------:R1:W4:Y:S01]  /*0630*/  SYNCS.EXCH.64 URZ, [UR4+0x110], UR6 ;  /* 0x0001100604ff75b2 */ /* 0x0003220008000100 */
[----:B------:R1:W1:Y:S01]  /*0640*/  SYNCS.EXCH.64 URZ, [UR4+0x8], UR8 ;  /* 0x0000080804ff75b2 */ /* 0x0002620008000100 */
        /* <DEDUP_REMOVED lines=65> */
[----:B---34-:R-:W-:Y:S01]  /*0a60*/  NOP ;  /* 0x0000000000007918 */ /* 0x018fe20000000000 */
.L_x_10:
[----:B-1----:R-:W-:Y:S05]  /*0a70*/  BSYNC.RECONVERGENT B0 ;  /* 0x0000000000007941 */ /* 0x002fea0003800200 */
.L_x_9:
[----:B------:R-:W1:Y:S01]  /*0a80*/  SHFL.IDX PT, R2, R93, RZ, 0x1f ;  /* 0x00001fff5d027589 */ /* 0x000e6200000e0000 */
[----:B------:R-:W-:Y:S01]  /*0a90*/  NOP ;  /* 0x0000000000007918 */ /* 0x000fe20000000000 */
[----:B-1----:R-:W-:-:S13]  /*0aa0*/  ISETP.NE.AND P0, PT, R2, 0x1, PT ;  /* 0x000000010200780c */ /* 0x002fda0003f05270 */
[----:B------:R-:W-:Y:S05]  /*0ab0*/  @P0 BRA `(.L_x_11) ;  /* 0x0000000000480947 */ /* 0x000fea0003800000 */
        /* <DEDUP_REMOVED lines=9> */
[----:B------:R-:W-:Y:S01]  /*0b50*/  USHF.L.U32 UR6, UR6, 0x1, URZ ;  /* 0x0000000106067899 */ /* 0x000fe200080006ff */
[----:B------:R-:W-:Y:S01]  /*0b60*/  ELECT P0, URZ, PT ;  /* 0x0000000000ff782f */ /* 0x000fe20003800000 */
[----:B-1----:R-:W-:Y:S01]  /*0b70*/  ULEA UR4, UR4, UR5, 0x18 ;  /* 0x0000000504047291 */ /* 0x002fe2000f8ec0ff */
[----:B------:R-:W1:Y:S11]  /*0b80*/  FENCE.VIEW.ASYNC.S ;  /* 0x00000000000073c6 */ /* 0x000e760000000000 */
[----:B-1----:R1:W3:Y:S01]  /*0b90*/  SYNCS.EXCH.64 URZ, [UR4+0x220], UR8 ;  /* 0x0002200804ff75b2 */ /* 0x0022e20008000100 */
[----:B------:R1:W4:Y:S01]  /*0ba0*/  SYNCS.EXCH.64 URZ, [UR4+0x230], UR6 ;  /* 0x0002300604ff75b2 */ /* 0x0003220008000100 */
[----:B------:R1:W1:Y:S01]  /*0bb0*/  SYNCS.EXCH.64 URZ, [UR4+0x228], UR8 ;  /* 0x0002280804ff75b2 */ /* 0x0002620008000100 */
[----:B------:R1:W1:Y:S01]  /*0bc0*/  SYNCS.EXCH.64 URZ, [UR4+0x238], UR6 ;  /* 0x0002380604ff75b2 */ /* 0x0002620008000100 */
[----:B------:R-:W-:Y:S01]  /*0bd0*/  NOP ;  /* 0x0000000000007918 */ /* 0x000fe20000000000 */
.L_x_11:
[----:B------:R-:W2:Y:S01]  /*0be0*/  SHFL.IDX PT, R2, R93, RZ, 0x1f ;  /* 0x00001fff5d027589 */ /* 0x000ea200000e0000 */
[----:B------:R-:W-:Y:S01]  /*0bf0*/  NOP ;  /* 0x0000000000007918 */ /* 0x000fe20000000000 */
[----:B--2---:R-:W-:-:S13]  /*0c00*/  ISETP.NE.AND P0, PT, R2, 0x3, PT ;  /* 0x000000030200780c */ /* 0x004fda0003f05270 */
[----:B------:R-:W-:Y:S05]  /*0c10*/  @P0 BRA `(.L_x_12) ;  /* 0x0000000000300947 */ /* 0x000fea0003800000 */
[----:B-1----:R-:W1:Y:S01]  /*0c20*/  S2UR UR4, SR_CgaCtaId ;  /* 0x00000000000479c3 */ /* 0x002e620000008800 */
[----:B------:R-:W-:Y:S01]  /*0c30*/  UMOV UR6, 0x400 ;  /* 0x0000040000067882 */ /* 0x000fe20000000000 */
[----:B------:R-:W-:Y:S01]  /*0c40*/  UMOV UR5, 0x20 ;  /* 0x0000002000057882 */ /* 0x000fe20000000000 */
[----:B------:R-:W-:Y:S01]  /*0c50*/  ELECT P0, URZ, PT ;  /* 0x0000000000ff782f */ /* 0x000fe20003800000 */
[----:B-1----:R-:W-:Y:S02]  /*0c60*/  ULEA UR6, UR4, UR6, 0x18 ;  /* 0x0000000604067291 */ /* 0x002fe4000f8ec0ff */
[----:B------:R-:W-:-:S04]  /*0c70*/  UIADD3 UR4, UPT, UPT, -UR5, 0x100000, URZ ;  /* 0x0010000005047890 */ /* 0x000fc8000fffe1ff */
[----:B------:R-:W-:Y:S02]  /*0c80*/  USHF.L.U32 UR5, UR4, 0xb, URZ ;  /* 0x0000000b04057899 */ /* 0x000fe400080006ff */
[----:B------:R-:W-:Y:S01]  /*0c90*/  USHF.L.U32 UR4, UR4, 0x1, URZ ;  /* 0x0000000104047899 */ /* 0x000fe200080006ff */
[----:B------:R-:W1:Y:S11]  /*0ca0*/  FENCE.VIEW.ASYNC.S ;  /* 0x00000000000073c6 */ /* 0x000e760000000000 */
[----:B-1----:R2:W1:Y:S01]  /*0cb0*/  SYNCS.EXCH.64 URZ, [UR6+0x240], UR4 ;  /* 0x0002400406ff75b2 */ /* 0x0024620008000100 */
[----:B------:R2:W1:Y:S02]  /*0cc0*/  SYNCS.EXCH.64 URZ, [UR6+0x248], UR4 ;  /* 0x0002480406ff75b2 */ /* 0x0004640008000100 */
[----:B--2---:R-:W-:Y:S01]  /*0cd0*/  NOP ;  /* 0x0000000000007918 */ /* 0x004fe20000000000 */
.L_x_12:
[----:B------:R-:W2:Y:S01]  /*0ce0*/  SHFL.IDX PT, R2, R93, RZ, 0x1f ;  /* 0x00001fff5d027589 */ /* 0x000ea200000e0000 */
[----:B------:R-:W-:Y:S01]  /*0cf0*/  NOP ;  /* 0x0000000000007918 */ /* 0x000fe20000000000 */
[----:B--2---:R-:W-:-:S13]  /*0d00*/  ISETP.NE.AND P0, PT, R2, 0x4, PT ;  /* 0x000000040200780c */ /* 0x004fda0003f05270 */
[----:B------:R-:W-:Y:S05]  /*0d10*/  @P0 BRA `(.L_x_13) ;  /* 0x0000000000440947 */ /* 0x000fea0003800000 */
[----:B-1----:R-:W1:Y:S01]  /*0d20*/  S2UR UR6, SR_CgaCtaId ;  /* 0x00000000000679c3 */ /* 0x002e620000008800 */
[----:B------:R-:W-:Y:S01]  /*0d30*/  UMOV UR4, 0x1e0 ;  /* 0x000001e000047882 */ /* 0x000fe20000000000 */
[----:B------:R-:W-:Y:S01]  /*0d40*/  UMOV UR5, 0x400 ;  /* 0x0000040000057882 */ /* 0x000fe20000000000 */
[----:B------:R-:W-:Y:S01]  /*0d50*/  USEL UR4, UR4, 0x1a0, UP3 ;  /* 0x000001a004047887 */ /* 0x000fe20009800000 */
[----:B------:R-:W-:Y:S01]  /*0d60*/  UMOV UR8, 0x1 ;  /* 0x0000000100087882 */ /* 0x000fe20000000000 */
[----:B------:R-:W-:Y:S01]  /*0d70*/  ELECT P0, URZ, PT ;  /* 0x0000000000ff782f */ /* 0x000fe20003800000 */
[----:B------:R-:W-:-:S04]  /*0d80*/  UIADD3 UR8, UPT, UPT, -UR8, 0x100000, URZ ;  /* 0x0010000008087890 */ /* 0x000fc8000fffe1ff */
[----:B------:R-:W-:Y:S02]  /*0d90*/  USHF.L.U32 UR9, UR8, 0xb, URZ ;  /* 0x0000000b08097899 */ /* 0x000fe400080006ff */
[----:B------:R-:W-:Y:S02]  /*0da0*/  USHF.L.U32 UR8, UR8, 0x1, URZ ;  /* 0x0000000108087899 */ /* 0x000fe400080006ff */
[----:B-1----:R-:W-:Y:S02]  /*0db0*/  ULEA UR6, UR6, UR5, 0x18 ;  /* 0x0000000506067291 */ /* 0x002fe4000f8ec0ff */
[----:B------:R-:W-:-:S04]  /*0dc0*/  UIADD3 UR4, UPT, UPT, -UR4, 0x100000, URZ ;  /* 0x0010000004047890 */ /* 0x000fc8000fffe1ff */
[----:B------:R-:W-:Y:S02]  /*0dd0*/  USHF.L.U32 UR5, UR4, 0xb, URZ ;  /* 0x0000000b04057899 */ /* 0x000fe400080006ff */
[----:B------:R-:W-:Y:S01]  /*0de0*/  USHF.L.U32 UR4, UR4, 0x1, URZ ;  /* 0x0000000104047899 */ /* 0x000fe200080006ff */
[----:B------:R-:W1:Y:S03]  /*0df0*/  FENCE.VIEW.ASYNC.S ;  /* 0x00000000000073c6 */ /* 0x000e660000000000 */
[----:B-1----:R2:W1:Y:S08]  /*0e00*/  SYNCS.EXCH.64 URZ, [UR6+0x250], UR8 ;  /* 0x0002500806ff75b2 */ /* 0x0024700008000100 */
[----:B------:R2:W1:Y:S02]  /*0e10*/  SYNCS.EXCH.64 URZ, [UR6+0x258], UR4 ;  /* 0x0002580406ff75b2 */ /* 0x0004640008000100 */
[----:B--2---:R-:W-:Y:S01]  /*0e20*/  NOP ;  /* 0x0000000000007918 */ /* 0x004fe20000000000 */
.L_x_13:
[----:B------:R-:W2:Y:S01]  /*0e30*/  SHFL.IDX PT, R2, R93, RZ, 0x1f ;  /* 0x00001fff5d027589 */ /* 0x000ea200000e0000 */
[----:B------:R-:W-:Y:S01]  /*0e40*/  NOP ;  /* 0x0000000000007918 */ /* 0x000fe20000000000 */
[----:B--2---:R-:W-:-:S13]  /*0e50*/  ISETP.NE.AND P0, PT, R2, 0x5, PT ;  /* 0x000000050200780c */ /* 0x004fda0003f05270 */
[----:B------:R-:W-:Y:S05]  /*0e60*/  @P0 BRA `(.L_x_14) ;  /* 0x0000000000480947 */ /* 0x000fea0003800000 */
[----:B------:R-:W2:Y:S01]  /*0e70*/  S2UR UR5, SR_CgaCtaId ;  /* 0x00000000000579c3 */ /* 0x000ea20000008800 */
[----:B-1----:R-:W-:Y:S01]  /*0e80*/  UMOV UR4, 0x400 ;  /* 0x0000040000047882 */ /* 0x002fe20000000000 */
        /* <DEDUP_REMOVED lines=9> */
[----:B--2---:R-:W-:Y:S01]  /*0f20*/  ULEA UR4, UR5, UR4, 0x18 ;  /* 0x0000000405047291 */ /* 0x004fe2000f8ec0ff */
[----:B------:R-:W1:Y:S11]  /*0f30*/  FENCE.VIEW.ASYNC.S ;  /* 0x00000000000073c6 */ /* 0x000e760000000000 */
[----:B-1----:R2:W1:Y:S01]  /*0f40*/  SYNCS.EXCH.64 URZ, [UR4+0x260], UR8 ;  /* 0x0002600804ff75b2 */ /* 0x0024620008000100 */
[----:B------:R2:W1:Y:S01]  /*0f50*/  SYNCS.EXCH.64 URZ, [UR4+0x270], UR6 ;  /* 0x0002700604ff75b2 */ /* 0x0004620008000100 */
[----:B------:R2:W1:Y:S01]  /*0f60*/  SYNCS.EXCH.64 URZ, [UR4+0x268], UR8 ;  /* 0x0002680804ff75b2 */ /* 0x0004620008000100 */
[----:B------:R2:W1:Y:S02]  /*0f70*/  SYNCS.EXCH.64 URZ, [UR4+0x278], UR6 ;  /* 0x0002780604ff75b2 */ /* 0x0004640008000100 */
[----:B--2---:R-:W-:Y:S01]  /*0f80*/  NOP ;  /* 0x0000000000007918 */ /* 0x004fe20000000000 */
.L_x_14:
[----:B-1----:R-:W1:Y:S01]  /*0f90*/  LDCU UR4, c[0x0][0x36c] ;  /* 0x00006d80ff0477ac */ /* 0x002e620008000800 */
[----:B------:R-:W-:Y:S01]  /*0fa0*/  ISETP.NE.OR P3, PT, R0, 0x2, !P3 ;  /* 0x000000020000780c */ /* 0x000fe20005f65670 */
[----:B------:R-:W-:Y:S01]  /*0fb0*/  NOP ;  /* 0x0000000000007918 */ /* 0x000fe20000000000 */
[----:B------:R-:W-:Y:S01]  /*0fc0*/  LOP3.LUT R2, R90, 0x1f, RZ, 0xc0, !PT ;  /* 0x0000001f5a027812 */ /* 0x000fe200078ec0ff */
[----:B------:R-:W-:Y:S02]  /*0fd0*/  UISETP.NE.AND UP4, UPT, UR18, 0x2, UPT ;  /* 0x000000021200788c */ /* 0x000fe4000bf85270 */
[----:B------:R-:W-:Y:S02]  /*0fe0*/  UISETP.NE.AND UP5, UPT, UR18, URZ, UPT ;  /* 0x000000ff1200728c */ /* 0x000fe4000bfa5270 */
[----:B-1----:R-:W-:-:S09]  /*0ff0*/  UISETP.EQ.U32.AND UP6, UPT, UR4, 0x1, UPT ;  /* 0x000000010400788c */ /* 0x002fd2000bfc2070 */
[----:B------:R-:W-:Y:S05]  /*1000*/  BRA.U !UP6, `(.L_x_15) ;  /* 0x000000010e087547 */ /* 0x000fea000b800000 */
[----:B---34-:R-:W-:Y:S01]  /*1010*/  UCGABAR_ARV ;  /* 0x00000000000079c7 */ /* 0x018fe20008000000 */
[----:B------:R-:W-:Y:S05]  /*1020*/  BRA `(.L_x_16) ;  /* 0x0000000000047947 */ /* 0x000fea0003800000 */
.L_x_15:
[----:B---34-:R-:W-:Y:S01]  /*1030*/  NOP ;  /* 0x0000000000007918 */ /* 0x018fe20000000000 */
.L_x_16:
[----:B------:R-:W1:Y:S01]  /*1040*/  S2UR UR49, SR_CTAID.X ;  /* 0x00000000003179c3 */ /* 0x000e620000002500 */
[----:B------:R-:W-:-:S05]  /*1050*/  CS2R.32 R101, SR_CgaSize ;  /* 0x0000000000657805 */ /* 0x000fca0000008a00 */
[----:B------:R-:W-:-:S05]  /*1060*/  IMAD R101, R101, -0xa0, RZ ;  /* 0xffffff6065657824 */ /* 0x000fca00078e02ff */
[----:B------:R-:W-:-:S14]  /*1070*/  R2UR UR5, R101 ;  /* 0x00000000650572ca */ /* 0x000fdc00000e0000 */
[----:B------:R-:W2:Y:S01]  /*1080*/  LDCU UR5, c[0x0][UR5+0x2b0] ;  /* 0x00005600050577ac */ /* 0x000ea20008000800 */
[----:B------:R-:W-:-:S05]  /*1090*/  CS2R.32 R101, SR_CgaSize ;  /* 0x0000000000657805 */ /* 0x000fca0000008a00 */
[----:B------:R-:W-:-:S05]  /*10a0*/  IMAD R101, R101, -0xa0, RZ ;  /* 0xffffff6065657824 */ /* 0x000fca00078e02ff */
[----:B------:R-:W-:-:S14]  /*10b0*/  R2UR UR4, R101 ;  /* 0x00000000650472ca */ /* 0x000fdc00000e0000 */
[----:B------:R-:W3:Y:S01]  /*10c0*/  LDCU UR4, c[0x0][UR4+0x2b4] ;  /* 0x00005680040477ac */ /* 0x000ee20008000800 */
[----:B------:R-:W4:Y:S01]  /*10d0*/  S2UR UR21, SR_CTAID.Y ;  /* 0x00000000001579c3 */ /* 0x000f220000002600 */
[----:B------:R-:W-:-:S05]  /*10e0*/  CS2R.32 R101, SR_CgaSize ;  /* 0x0000000000657805 */ /* 0x000fca0000008a00 */
[----:B------:R-:W-:-:S05]  /*10f0*/  IMAD R101, R101, -0xa0, RZ ;  /* 0xffffff6065657824 */ /* 0x000fca00078e02ff */
[----:B------:R-:W-:-:S14]  /*1100*/  R2UR UR7, R101 ;  /* 0x00000000650772ca */ /* 0x000fdc00000e0000 */
[----:B------:R-:W3:Y:S01]  /*1110*/  LDCU UR7, c[0x0][UR7+0x2a0] ;  /* 0x00005400070777ac */ /* 0x000ee20008000800 */
[----:B------:R-:W-:-:S05]  /*1120*/  CS2R.32 R101, SR_CgaSize ;  /* 0x0000000000657805 */ /* 0x000fca0000008a00 */
[----:B------:R-:W-:-:S05]  /*1130*/  IMAD R101, R101, -0xa0, RZ ;  /* 0xffffff6065657824 */ /* 0x000fca00078e02ff */
[----:B------:R-:W-:-:S14]  /*1140*/  R2UR UR8, R101 ;  /* 0x00000000650872ca */ /* 0x000fdc00000e0000 */
[----:B------:R-:W3:Y:S01]  /*1150*/  LDCU UR8, c[0x0][UR8+0x2a4] ;  /* 0x00005480080877ac */ /* 0x000ee20008000800 */
[----:B------:R-:W3:Y:S01]  /*1160*/  S2UR UR9, SR_CgaCtaId ;  /* 0x00000000000979c3 */ /* 0x000ee20000008800 */
[----:B------:R-:W3:Y:S01]  /*1170*/  LDCU UR19, c[0x0][0xb24] ;  /* 0x00016480ff1377ac */ /* 0x000ee20008000800 */
[----:B------:R-:W3:Y:S01]  /*1180*/  LDCU UR39, c[0x0][0xb24] ;  /* 0x00016480ff2777ac */ /* 0x000ee20008000800 */
[----:B-1----:R-:W-:Y:S01]  /*1190*/  I2FP.F32.U32 R3, UR49 ;  /* 0x0000003100037c45 */ /* 0x002fe20008201000 */
[----:B------:R-:W1:Y:S04]  /*11a0*/  LDCU UR23, c[0x0][0xb30] ;  /* 0x00016600ff1777ac */ /* 0x000e680008000800 */
[----:B--2---:R-:W-:Y:S01]  /*11b0*/  FMUL R3, R3, UR5 ;  /* 0x0000000503037c20 */ /* 0x004fe20008400000 */
[----:B----4-:R-:W-:-:S05]  /*11c0*/  I2FP.F32.U32 R0, UR21 ;  /* 0x0000001500007c45 */ /* 0x010fca0008201000 */
[----:B------:R-:W2:Y:S01]  /*11d0*/  F2I.U32.TRUNC.NTZ R3, R3 ;  /* 0x0000000300037305 */ /* 0x000ea2000020f000 */
[----:B---3--:R-:W-:Y:S01]  /*11e0*/  FMUL R0, R0, UR4 ;  /* 0x0000000400007c20 */ /* 0x008fe20008400000 */
[----:B------:R-:W-:-:S06]  /*11f0*/  USHF.L.U32 UR37, UR9, 0xb, URZ ;  /* 0x0000000b09257899 */ /* 0x000fcc00080006ff */
[----:B------:R-:W3:Y:S01]  /*1200*/  F2I.U32.TRUNC.NTZ R0, R0 ;  /* 0x0000000000007305 */ /* 0x000ee2000020f000 */
[----:B------:R-:W-:Y:S01]  /*1210*/  ULOP3.LUT UR37, UR37, 0x800, URZ, 0xc0, !UPT ;  /* 0x0000080025257892 */ /* 0x000fe2000f8ec0ff */
[----:B--2---:R-:W-:Y:S02]  /*1220*/  R2UR UR4, R3 ;  /* 0x00000000030472ca */ /* 0x004fe400000e0000 */
[----:B---3--:R-:W-:Y:S02]  /*1230*/  R2UR UR6, R0 ;  /* 0x00000000000672ca */ /* 0x008fe400000e0000 */
[----:B------:R-:W-:-:S09]  /*1240*/  PRMT R0, RZ, 0x7610, R0 ;  /* 0x00007610ff007816 */ /* 0x000fd20000000000 */
[----:B------:R-:W-:-:S04]  /*1250*/  UIADD3 UR5, UPT, UPT, -UR4, URZ, URZ ;  /* 0x000000ff04057290 */ /* 0x000fc8000fffe1ff */
[----:B------:R-:W-:Y:S02]  /*1260*/  UIMAD UR5, UR7, UR5, UR49 ;  /* 0x00000005070572a4 */ /* 0x000fe4000f8e0231 */
[----:B------:R-:W-:-:S04]  /*1270*/  UIADD3 UR4, UPT, UPT, -UR6, URZ, URZ ;  /* 0x000000ff06047290 */ /* 0x000fc8000fffe1ff */
[----:B------:R-:W-:Y:S01]  /*1280*/  IMAD.U32 R101, RZ, RZ, UR5 ;  /* 0x00000005ff657e24 */ /* 0x000fe2000f8e00ff */
[----:B------:R-:W-:-:S06]  /*1290*/  UIMAD UR4, UR8, UR4, UR21 ;  /* 0x00000004080472a4 */ /* 0x000fcc000f8e0215 */
[----:B------:R-:W-:Y:S01]  /*12a0*/  IMAD.U32 R100, RZ, RZ, UR4 ;  /* 0x00000004ff647e24 */ /* 0x000fe2000f8e00ff */
[----:B-1----:R-:W-:Y:S06]  /*12b0*/  BRA.U UP5, `(.L_x_17) ;  /* 0x00000001052c7547 */ /* 0x002fec000b800000 */
[----:B------:R-:W-:Y:S02]  /*12c0*/  R2UR UR4, R100 ;  /* 0x00000000640472ca */ /* 0x000fe400000e0000 */
[----:B------:R-:W-:-:S11]  /*12d0*/  R2UR UR6, R101 ;  /* 0x00000000650672ca */ /* 0x000fd600000e0000 */
[----:B------:R-:W-:-:S04]  /*12e0*/  UISETP.NE.AND UP0, UPT, UR4, URZ, UPT ;  /* 0x000000ff0400728c */ /* 0x000fc8000bf05270 */
[----:B------:R-:W-:-:S04]  /*12f0*/  UISETP.EQ.OR UP0, UPT, UR6, URZ, !UP0 ;  /* 0x000000ff0600728c */ /* 0x000fc8000c702670 */
[----:B------:R-:W-:Y:S02]  /*1300*/  USEL UR5, URZ, 0x1, !UP0 ;  /* 0x00000001ff057887 */ /* 0x000fe4000c000000 */
[----:B------:R-:W-:-:S04]  /*1310*/  UISETP.NE.AND UP0, UPT, UR4, URZ, UPT ;  /* 0x000000ff0400728c */ /* 0x000fc8000bf05270 */
[----:B------:R-:W-:Y:S02]  /*1320*/  USEL UR4, URZ, 0x2, UP0 ;  /* 0x00000002ff047887 */ /* 0x000fe40008000000 */
[----:B------:R-:W-:-:S04]  /*1330*/  UISETP.NE.AND UP0, UPT, UR6, 0x1, UPT ;  /* 0x000000010600788c */ /* 0x000fc8000bf05270 */
[----:B------:R-:W-:-:S04]  /*1340*/  USEL UR4, UR4, 0x2, UP0 ;  /* 0x0000000204047887 */ /* 0x000fc80008000000 */
[----:B------:R-:W-:-:S06]  /*1350*/  UIADD3 UR4, UPT, UPT, UR5, UR4, URZ ;  /* 0x0000000405047290 */ /* 0x000fcc000fffe0ff */
[----:B------:R-:W-:-:S07]  /*1360*/  IMAD.U32 R0, RZ, RZ, UR4 ;  /* 0x00000004ff007e24 */ /* 0x000fce000f8e00ff */
.L_x_17:
[----:B------:R-:W1:Y:S01]  /*1370*/  S2UR UR50, SR_CTAID.Z ;  /* 0x00000000003279c3 */ /* 0x000e620000002700 */
[----:B------:R-:W-:-:S09]  /*1380*/  UISETP.GE.AND UP0, UPT, UR19, 0x1, UPT ;  /* 0x000000011300788c */ /* 0x000fd2000bf06270 */
[----:B------:R-:W-:Y:S05]  /*1390*/  BRA.U !UP0, `(.L_x_18) ;  /* 0x0000000108d47547 */ /* 0x000fea000b800000 */
[----:B------:R-:W2:Y:S01]  /*13a0*/  LDCU.128 UR12, c[0x0][0xb10] ;  /* 0x00016200ff0c77ac */ /* 0x000ea20008000c00 */
[----:B------:R-:W3:Y:S01]  /*13b0*/  LDCU UR20, c[0x0][0xb0c] ;  /* 0x00016180ff1477ac */ /* 0x000ee20008000800 */
[----:B------:R-:W4:Y:S01]  /*13c0*/  LDCU UR6, c[0x0][0x370] ;  /* 0x00006e00ff0677ac */ /* 0x000f220008000800 */
[----:B------:R-:W1:Y:S01]  /*13d0*/  LDCU UR7, c[0x0][0x374] ;  /* 0x00006e80ff0777ac */ /* 0x000e620008000800 */
[----:B------:R-:W1:Y:S01]  /*13e0*/  LDCU UR22, c[0x0][0xb20] ;  /* 0x00016400ff1677ac */ /* 0x000e620008000800 */
[----:B--2---:R-:W-:Y:S02]  /*13f0*/  UIMAD.WIDE.U32 UR4, UR49, UR12, URZ ;  /* 0x0000000c310472a5 */ /* 0x004fe4000f8e00ff */
[----:B---3--:R-:W-:Y:S01]  /*1400*/  UISETP.NE.AND UP0, UPT, UR20, 0x1, UPT ;  /* 0x000000011400788c */ /* 0x008fe2000bf05270 */
[----:B------:R-:W2:Y:S01]  /*1410*/  LDCU.64 UR8, c[0x0][0xb28] ;  /* 0x00016500ff0877ac */ /* 0x000ea20008000a00 */
[----:B----4-:R-:W-:-:S03]  /*1420*/  UIMAD.WIDE.U32 UR10, UR6, UR12, URZ ;  /* 0x0000000c060a72a5 */ /* 0x010fc6000f8e00ff */
[----:B------:R-:W-:Y:S01]  /*1430*/  UMOV UR4, UR5 ;  /* 0x0000000500047c82 */ /* 0x000fe20008000000 */
[----:B------:R-:W-:Y:S02]  /*1440*/  UISETP.NE.AND UP2, UPT, UR19, 0x1, UPT ;  /* 0x000000011300788c */ /* 0x000fe4000bf45270 */
[----:B------:R-:W-:Y:S01]  /*1450*/  USHF.R.U32.HI UR4, URZ, UR13, UR4 ;  /* 0x0000000dff047299 */ /* 0x000fe20008011604 */
[----:B------:R-:W-:Y:S01]  /*1460*/  UMOV UR10, UR11 ;  /* 0x0000000b000a7c82 */ /* 0x000fe20008000000 */
[----:B------:R-:W-:Y:S02]  /*1470*/  UIMAD.WIDE.U32 UR16, UR21, UR15, URZ ;  /* 0x0000000f151072a5 */ /* 0x000fe4000f8e00ff */
[----:B------:R-:W-:Y:S02]  /*1480*/  USEL UR5, UR49, UR4, !UP0 ;  /* 0x0000000431057287 */ /* 0x000fe4000c000000 */
[----:B------:R-:W-:Y:S02]  /*1490*/  @UP0 USHF.R.U32.HI UR6, URZ, UR13, UR10 ;  /* 0x0000000dff060299 */ /* 0x000fe4000801160a */
[----:B------:R-:W-:-:S02]  /*14a0*/  UISETP.NE.AND UP0, UPT, UR14, 0x1, UPT ;  /* 0x000000010e00788c */ /* 0x000fc4000bf05270 */
[----:B-1----:R-:W-:Y:S02]  /*14b0*/  UIMAD.WIDE.U32 UR10, UR7, UR15, URZ ;  /* 0x0000000f070a72a5 */ /* 0x002fe4000f8e00ff */
[----:B--2---:R-:W-:Y:S01]  /*14c0*/  UIMAD.WIDE.U32 UR12, UR6, UR8, URZ ;  /* 0x00000008060c72a5 */ /* 0x004fe2000f8e00ff */
[----:B------:R-:W-:Y:S02]  /*14d0*/  UMOV UR4, UR17 ;  /* 0x0000001100047c82 */ /* 0x000fe40008000000 */
[----:B------:R-:W-:Y:S02]  /*14e0*/  USHF.R.U32.HI UR4, URZ, UR22, UR4 ;  /* 0x00000016ff047299 */ /* 0x000fe40008011604 */
[----:B------:R-:W-:Y:S02]  /*14f0*/  UMOV UR10, UR11 ;  /* 0x0000000b000a7c82 */ /* 0x000fe40008000000 */
[----:B------:R-:W-:Y:S01]  /*1500*/  UMOV UR12, UR13 ;  /* 0x0000000d000c7c82 */ /* 0x000fe20008000000 */
[----:B------:R-:W-:-:S02]  /*1510*/  @UP0 USHF.R.U32.HI UR7, URZ, UR22, UR10 ;  /* 0x00000016ff070299 */ /* 0x000fc4000801160a */
[----:B------:R-:W-:Y:S02]  /*1520*/  USEL UR4, UR21, UR4, !UP0 ;  /* 0x0000000415047287 */ /* 0x000fe4000c000000 */
[----:B------:R-:W-:Y:S02]  /*1530*/  UIMAD.WIDE.U32 UR10, UR7, UR8, URZ ;  /* 0x00000008070a72a5 */ /* 0x000fe4000f8e00ff */
[----:B------:R-:W-:Y:S02]  /*1540*/  @UP2 USHF.R.U32.HI UR6, URZ, UR9, UR12 ;  /* 0x00000009ff062299 */ /* 0x000fe4000801160c */
[----:B------:R-:W-:-:S03]  /*1550*/  UIMAD.WIDE.U32 UR12, UR4, UR8, URZ ;  /* 0x00000008040c72a5 */ /* 0x000fc6000f8e00ff */
[----:B------:R-:W-:Y:S02]  /*1560*/  UMOV UR10, UR11 ;  /* 0x0000000b000a7c82 */ /* 0x000fe40008000000 */
[----:B------:R-:W-:Y:S02]  /*1570*/  @UP2 USHF.R.U32.HI UR7, URZ, UR9, UR10 ;  /* 0x00000009ff072299 */ /* 0x000fe4000801160a */
[----:B------:R-:W-:Y:S02]  /*1580*/  UIMAD UR10, UR6, UR19, URZ ;  /* 0x00000013060a72a4 */ /* 0x000fe4000f8e02ff */
[----:B------:R-:W-:-:S04]  /*1590*/  UIMAD UR7, UR7, UR19, URZ ;  /* 0x00000013070772a4 */ /* 0x000fc8000f8e02ff */
[----:B------:R-:W-:-:S03]  /*15a0*/  UISETP.GE.AND UP0, UPT, UR4, UR7, UPT ;  /* 0x000000070400728c */ /* 0x000fc6000bf06270 */
[----:B------:R-:W-:Y:S01]  /*15b0*/  UMOV UR7, UR13 ;  /* 0x0000000d00077c82 */ /* 0x000fe20008000000 */
[----:B------:R-:W-:Y:S02]  /*15c0*/  UISETP.GE.OR UP0, UPT, UR5, UR10, UP0 ;  /* 0x0000000a0500728c */ /* 0x000fe40008706670 */
[----:B------:R-:W-:Y:S02]  /*15d0*/  UIMAD.WIDE.U32 UR10, UR5, UR8, URZ ;  /* 0x00000008050a72a5 */ /* 0x000fe4000f8e00ff */
[----:B------:R-:W-:Y:S02]  /*15e0*/  USHF.R.U32.HI UR7, URZ, UR9, UR7 ;  /* 0x00000009ff077299 */ /* 0x000fe40008011607 */
[----:B------:R-:W-:Y:S02]  /*15f0*/  UIADD3 UR10, UPT, UPT, -UR4, URZ, URZ ;  /* 0x000000ff040a7290 */ /* 0x000fe4000fffe1ff */
[----:B------:R-:W-:Y:S02]  /*1600*/  USEL UR7, UR4, UR7, !UP2 ;  /* 0x0000000704077287 */ /* 0x000fe4000d000000 */
[----:B------:R-:W-:Y:S01]  /*1610*/  UIMAD UR10, UR14, UR10, UR21 ;  /* 0x0000000a0e0a72a4 */ /* 0x000fe2000f8e0215 */
[----:B------:R-:W-:Y:S01]  /*1620*/  @!UP0 UMOV UR8, UR11 ;  /* 0x0000000b00088c82 */ /* 0x000fe20008000000 */
[----:B------:R-:W-:-:S02]  /*1630*/  UIADD3 UR11, UPT, UPT, -UR5, URZ, URZ ;  /* 0x000000ff050b7290 */ /* 0x000fc4000fffe1ff */
[----:B------:R-:W-:Y:S02]  /*1640*/  @!UP0 USHF.R.U32.HI UR8, URZ, UR9, UR8 ;  /* 0x00000009ff088299 */ /* 0x000fe40008011608 */
[----:B------:R-:W-:Y:S02]  /*1650*/  UIADD3 UR9, UPT, UPT, -UR7, URZ, URZ ;  /* 0x000000ff07097290 */ /* 0x000fe4000fffe1ff */
[----:B------:R-:W-:Y:S02]  /*1660*/  @!UP0 USEL UR8, UR5, UR8, !UP2 ;  /* 0x0000000805088287 */ /* 0x000fe4000d000000 */
[----:B------:R-:W-:Y:S02]  /*1670*/  UIMAD UR9, UR19, UR9, UR4 ;  /* 0x00000009130972a4 */ /* 0x000fe4000f8e0204 */
[----:B------:R-:W-:Y:S02]  /*1680*/  @!UP0 UIADD3 UR7, UPT, UPT, UR7, -UR8, URZ ;  /* 0x8000000807078290 */ /* 0x000fe4000fffe0ff */
[----:B------:R-:W-:-:S02]  /*1690*/  @!UP0 UIMAD UR6, UR9, UR6, UR8 ;  /* 0x00000006090682a4 */ /* 0x000fc4000f8e0208 */
[----:B------:R-:W-:Y:S02]  /*16a0*/  @!UP0 UIMAD UR4, UR7, UR19, UR5 ;  /* 0x00000013070482a4 */ /* 0x000fe4000f8e0205 */
[----:B------:R-:W-:Y:S02]  /*16b0*/  UIMAD UR49, UR20, UR11, UR49 ;  /* 0x0000000b143172a4 */ /* 0x000fe4000f8e0231 */
[----:B------:R-:W-:Y:S01]  /*16c0*/  UIMAD UR21, UR4, UR14, UR10 ;  /* 0x0000000e041572a4 */ /* 0x000fe2000f8e020a */
[----:B------:R-:W-:Y:S02]  /*16d0*/  @!UP0 UMOV UR5, UR6 ;  /* 0x0000000600058c82 */ /* 0x000fe40008000000 */
[----:B------:R-:W-:-:S12]  /*16e0*/  UIMAD UR49, UR5, UR20, UR49 ;  /* 0x00000014053172a4 */ /* 0x000fd8000f8e0231 */
.L_x_18:
[----:B------:R-:W-:-:S09]  /*16f0*/  UISETP.NE.AND UP0, UPT, UR23, 0x1, UPT ;  /* 0x000000011700788c */ /* 0x000fd2000bf05270 */
[----:B------:R-:W-:Y:S05]  /*1700*/  BRA.U UP0, `(.L_x_19) ;  /* 0x0000000100407547 */ /* 0x000fea000b800000 */
[----:B------:R-:W2:Y:S01]  /*1710*/  LDCU.128 UR8, c[0x0][0xb10] ;  /* 0x00016200ff0877ac */ /* 0x000ea20008000c00 */
[----:B------:R-:W3:Y:S01]  /*1720*/  LDCU UR12, c[0x0][0xb0c] ;  /* 0x00016180ff0c77ac */ /* 0x000ee20008000800 */
[----:B------:R-:W4:Y:S01]  /*1730*/  LDCU UR13, c[0x0][0xb20] ;  /* 0x00016400ff0d77ac */ /* 0x000f220008000800 */
[----:B--2---:R-:W-:Y:S02]  /*1740*/  UIMAD.WIDE.U32 UR4, UR49, UR8, URZ ;  /* 0x00000008310472a5 */ /* 0x004fe4000f8e00ff */
[----:B------:R-:W-:Y:S02]  /*1750*/  UIMAD.WIDE.U32 UR6, UR21, UR11, URZ ;  /* 0x0000000b150672a5 */ /* 0x000fe4000f8e00ff */
[----:B---3--:R-:W-:Y:S02]  /*1760*/  UISETP.NE.AND UP0, UPT, UR12, 0x1, UPT ;  /* 0x000000010c00788c */ /* 0x008fe4000bf05270 */
[----:B------:R-:W-:-:S03]  /*1770*/  USHF.R.U32.HI UR5, URZ, UR9, UR5 ;  /* 0x00000009ff057299 */ /* 0x000fc60008011605 */
[----:B------:R-:W-:Y:S01]  /*1780*/  UMOV UR4, UR7 ;  /* 0x0000000700047c82 */ /* 0x000fe20008000000 */
[----:B------:R-:W-:Y:S02]  /*1790*/  USEL UR5, UR49, UR5, !UP0 ;  /* 0x0000000531057287 */ /* 0x000fe4000c000000 */
[----:B------:R-:W-:Y:S02]  /*17a0*/  UISETP.NE.AND UP0, UPT, UR10, 0x1, UPT ;  /* 0x000000010a00788c */ /* 0x000fe4000bf05270 */
[----:B----4-:R-:W-:-:S04]  /*17b0*/  USHF.R.U32.HI UR4, URZ, UR13, UR4 ;  /* 0x0000000dff047299 */ /* 0x010fc80008011604 */
[----:B------:R-:W-:-:S04]  /*17c0*/  USEL UR4, UR21, UR4, !UP0 ;  /* 0x0000000415047287 */ /* 0x000fc8000c000000 */
[----:B------:R-:W-:Y:S02]  /*17d0*/  UIADD3 UR6, UPT, UPT, UR5, -UR4, URZ ;  /* 0x8000000405067290 */ /* 0x000fe4000fffe0ff */
[----:B------:R-:W-:Y:S02]  /*17e0*/  UIADD3 UR4, UPT, UPT, -UR5, UR4, URZ ;  /* 0x0000000405047290 */ /* 0x000fe4000fffe1ff */
[----:B------:R-:W-:Y:S02]  /*17f0*/  UIMAD UR21, UR6, UR10, UR21 ;  /* 0x0000000a061572a4 */ /* 0x000fe4000f8e0215 */
[----:B------:R-:W-:-:S12]  /*1800*/  UIMAD UR49, UR4, UR12, UR49 ;  /* 0x0000000c043172a4 */ /* 0x000fd8000f8e0231 */
.L_x_19:
[----:B------:R-:W-:Y:S01]  /*1810*/  UISETP.NE.AND UP0, UPT, UR18, 0x2, UPT ;  /* 0x000000021200788c */ /* 0x000fe2000bf05270 */
[----:B------:R-:W-:Y:S09]  /*1820*/  BRA.U !UP6, `(.L_x_20) ;  /* 0x000000010e0c7547 */ /* 0x000ff2000b800000 */
[----:B------:R-:W-:Y:S01]  /*1830*/  UCGABAR_WAIT ;  /* 0x0000000000007dc7 */ /* 0x000fe20008000000 */
[----:B------:R-:W-:Y:S01]  /*1840*/  CCTL.IVALL ;  /* 0x00000000ff00798f */ /* 0x000fe20002000000 */
[----:B------:R-:W-:Y:S05]  /*1850*/  BRA `(.L_x_21) ;  /* 0x0000000000047947 */ /* 0x000fea0003800000 */
.L_x_20:
[----:B------:R-:W-:Y:S06]  /*1860*/  BAR.SYNC.DEFER_BLOCKING 0x0 ;  /* 0x0000000000007b1d */ /* 0x000fec0000010000 */
.L_x_21:
[----:B------:R-:W-:Y:S05]  /*1870*/  BRA.U UP0, `(.L_x_22) ;  /* 0x0000002500e87547 */ /* 0x000fea000b800000 */
[----:B------:R-:W2:Y:S01]  /*1880*/  LDCU UR5, c[0x0][0x388] ;  /* 0x00007100ff0577ac */ /* 0x000ea20008000800 */
[----:B------:R-:W3:Y:S01]  /*1890*/  S2UR UR7, SR_CgaCtaId ;  /* 0x00000000000779c3 */ /* 0x000ee20000008800 */
[----:B------:R-:W-:Y:S01]  /*18a0*/  PLOP3.LUT P1, PT, PT, PT, UP3, 0x80, 0x8 ;  /* 0x000000000008781c */ /* 0x000fe20003f2f038 */
[----:B------:R-:W-:Y:S01]  /*18b0*/  IMAD.MOV.U32 R3, RZ, RZ, 0x1 ;  /* 0x00000001ff037424 */ /* 0x000fe200078e00ff */
[----:B------:R-:W4:Y:S01]  /*18c0*/  LDCU UR6, c[0x0][0x38c] ;  /* 0x00007180ff0677ac */ /* 0x000f220008000800 */
[----:B------:R-:W-:Y:S01]  /*18d0*/  ISETP.EQ.OR P2, PT, R2, RZ, P3 ;  /* 0x000000ff0200720c */ /* 0x000fe20001f42670 */
[----:B------:R-:W-:Y:S01]  /*18e0*/  IMAD.MOV.U32 R2, RZ, RZ, RZ ;  /* 0x000000ffff027224 */ /* 0x000fe200078e00ff */
[----:B------:R-:W-:Y:S01]  /*18f0*/  PLOP3.LUT P1, PT, P1, PT, PT, 0x8, 0x80 ;  /* 0x000000000080781c */ /* 0x000fe20000f2e170 */
[----:B------:R-:W4:Y:S01]  /*1900*/  LDCU UR51, c[0x0][0x390] ;  /* 0x00007200ff3377ac */ /* 0x000f220008000800 */
[----:B------:R-:W-:Y:S01]  /*1910*/  UMOV UR24, 0x400 ;  /* 0x0000040000187882 */ /* 0x000fe20000000000 */
[----:B------:R-:W-:-:S02]  /*1920*/  UISETP.NE.AND UP1, UPT, UR18, URZ, UPT ;  /* 0x000000ff1200728c */ /* 0x000fc4000bf25270 */
[----:B------:R-:W-:Y:S01]  /*1930*/  USEL UR32, URZ, 0x1, UP4 ;  /* 0x00000001ff207887 */ /* 0x000fe2000a000000 */
[----:B-1----:R-:W1:Y:S01]  /*1940*/  LDCU UR50, c[0x0][0x370] ;  /* 0x00006e00ff3277ac */ /* 0x002e620008000800 */
[----:B--2---:R-:W-:Y:S01]  /*1950*/  UIADD3 UR5, UPT, UPT, UR5, 0x1f, URZ ;  /* 0x0000001f05057890 */ /* 0x004fe2000fffe0ff */
[----:B------:R-:W2:Y:S03]  /*1960*/  LDCU.64 UR34, c[0x0][0x348] ;  /* 0x00006900ff2277ac */ /* 0x000ea60008000a00 */
[----:B------:R-:W-:Y:S02]  /*1970*/  USHF.R.S32.HI UR4, URZ, 0x1f, UR5 ;  /* 0x0000001fff047899 */ /* 0x000fe40008011405 */
[----:B---3--:R-:W-:Y:S02]  /*1980*/  ULEA UR24, UR7, UR24, 0x18 ;  /* 0x0000001807187291 */ /* 0x008fe4000f8ec0ff */
[----:B------:R-:W-:-:S02]  /*1990*/  ULEA.HI UR4, UR4, UR5, URZ, 0x5 ;  /* 0x0000000504047291 */ /* 0x000fc4000f8f28ff */
[----:B------:R-:W-:Y:S02]  /*19a0*/  USHF.L.U32 UR5, UR7, 0x6, URZ ;  /* 0x0000000607057899 */ /* 0x000fe400080006ff */
[----:B------:R-:W-:Y:S02]  /*19b0*/  USHF.R.S32.HI UR4, URZ, 0x5, UR4 ;  /* 0x00000005ff047899 */ /* 0x000fe40008011404 */
[----:B------:R-:W-:Y:S02]  /*19c0*/  ULOP3.LUT UR53, UR5, 0x40, URZ, 0xe2, !UPT ;  /* 0x0000004005357892 */ /* 0x000fe4000f8ee2ff */
[----:B----4-:R-:W-:Y:S01]  /*19d0*/  UIMAD UR4, UR4, UR6, URZ ;  /* 0x00000006040472a4 */ /* 0x010fe2000f8e02ff */
[----:B------:R-:W3:Y:S03]  /*19e0*/  LDCU UR48, c[0x0][0x374] ;  /* 0x00006e80ff3077ac */ /* 0x000ee60008000800 */
[----:B------:R-:W-:-:S02]  /*19f0*/  UIMAD UR51, UR4, UR51, URZ ;  /* 0x00000033043372a4 */ /* 0x000fc4000f8e02ff */
[----:B------:R-:W-:Y:S02]  /*1a00*/  USEL UR32, UR32, 0x2, UP1 ;  /* 0x0000000220207887 */ /* 0x000fe40008800000 */
[----:B------:R-:W-:Y:S02]  /*1a10*/  UISETP.NE.AND UP2, UPT, UR51, URZ, UPT ;  /* 0x000000ff3300728c */ /* 0x000fe4000bf45270 */
[----:B------:R-:W-:Y:S02]  /*1a20*/  UISETP.LT.U32.AND UP0, UPT, UR51, 0x22, UPT ;  /* 0x000000223300788c */ /* 0x000fe4000bf01070 */
[----:B------:R-:W-:Y:S02]  /*1a30*/  UIADD3 UR36, UPT, UPT, UR24, 0x15600, UR37 ;  /* 0x0001560018247890 */ /* 0x000fe4000fffe025 */
[----:B------:R-:W-:Y:S01]  /*1a40*/  USEL UR4, UR51, 0x22, UP0 ;  /* 0x0000002233047887 */ /* 0x000fe20008000000 */
[----:B------:R-:W-:Y:S01]  /*1a50*/  UMOV UR25, URZ ;  /* 0x000000ff00197c82 */ /* 0x000fe20008000000 */
[----:B------:R-:W-:-:S02]  /*1a60*/  UMOV UR30, URZ ;  /* 0x000000ff001e7c82 */ /* 0x000fc40008000000 */
[----:B------:R-:W-:Y:S02]  /*1a70*/  UIADD3 UR5, UPT, UPT, UR4, -0x1, URZ ;  /* 0xffffffff04057890 */ /* 0x000fe4000fffe0ff */
[----:B------:R-:W-:Y:S02]  /*1a80*/  @!UP2 UIADD3 UR5, UPT, UPT, UR4, URZ, URZ ;  /* 0x000000ff0405a290 */ /* 0x000fe4000fffe0ff */
[----:B------:R-:W-:Y:S02]  /*1a90*/  UIADD3 UR47, UPT, UPT, UR51, -UR4, URZ ;  /* 0x80000004332f7290 */ /* 0x000fe4000fffe0ff */
[----:B------:R-:W-:Y:S01]  /*1aa0*/  UIADD3 UR52, UPT, UPT, UR5, 0x1, URZ ;  /* 0x0000000105347890 */ /* 0x000fe2000fffe0ff */
[----:B-123--:R-:W-:-:S11]  /*1ab0*/  UMOV UR33, URZ ;  /* 0x000000ff00217c82 */ /* 0x00efd60008000000 */
.L_x_40:
[----:B------:R-:W-:Y:S01]  /*1ac0*/  ULEA UR4, UR25, UR24, 0x3 ;  /* 0x0000001819047291 */ /* 0x000fe2000f8e18ff */
[----:B------:R-:W-:Y:S01]  /*1ad0*/  SHF.L.U32 R0, R3, 0x1f, RZ ;  /* 0x0000001f03007819 */ /* 0x000fe200000006ff */
[----:B------:R-:W-:Y:S02]  /*1ae0*/  UISETP.NE.AND UP0, UPT, UR51, URZ, UPT ;  /* 0x000000ff3300728c */ /* 0x000fe4000bf05270 */
[----:B------:R-:W-:Y:S02]  /*1af0*/  ULEA UR19, UR21, UR53, 0x7 ;  /* 0x0000003515137291 */ /* 0x000fe4000f8e38ff */
[----:B------:R-:W-:Y:S01]  /*1b00*/  USHF.L.U32 UR38, UR49, 0x6, URZ ;  /* 0x0000000631267899 */ /* 0x000fe200080006ff */
[----:B------:R-:W-:Y:S02]  /*1b10*/  UMOV UR23, URZ ;  /* 0x000000ff00177c82 */ /* 0x000fe40008000000 */
[----:B------:R1:W2:Y:S01]  /*1b20*/  SYNCS.PHASECHK.TRANS64.TRYWAIT P0, [UR4+0x110], R0 ;  /* 0x00011000ff0075a7 */ /* 0x0002a20008001104 */
[----:B------:R-:W-:Y:S01]  /*1b30*/  UMOV UR21, URZ ;  /* 0x000000ff00157c82 */ /* 0x000fe20008000000 */
[----:B------:R-:W-:Y:S01]  /*1b40*/  UMOV UR20, URZ ;  /* 0x000000ff00147c82 */ /* 0x000fe20008000000 */
[----:B------:R-:W-:Y:S06]  /*1b50*/  BRA.U !UP0, `(.L_x_23) ;  /* 0x0000000508587547 */ /* 0x000fec000b800000 */
[----:B------:R-:W3:Y:S01]  /*1b60*/  LDCU.128 UR8, c[0x0][0x480] ;  /* 0x00009000ff0877ac */ /* 0x000ee20008000c00 */
[----:B------:R-:W4:Y:S01]  /*1b70*/  LDCU.64 UR12, c[0x0][0x490] ;  /* 0x00009200ff0c77ac */ /* 0x000f220008000a00 */
[----:B------:R-:W1:Y:S01]  /*1b80*/  LDCU.64 UR20, c[0x0][0x4b0] ;  /* 0x00009600ff1477ac */ /* 0x000e620008000a00 */
[----:B------:R-:W1:Y:S01]  /*1b90*/  LDCU.64 UR16, c[0x0][0x4d0] ;  /* 0x00009a00ff1077ac */ /* 0x000e620008000a00 */
[----:B------:R-:W1:Y:S01]  /*1ba0*/  LDCU UR45, c[0x0][0x390] ;  /* 0x00007200ff2d77ac */ /* 0x000e620008000800 */
[----:B---3--:R-:W-:Y:S02]  /*1bb0*/  UIMAD.WIDE.U32 UR4, UR38, UR9, URZ ;  /* 0x00000009260472a5 */ /* 0x008fe4000f8e00ff */
[----:B------:R-:W-:Y:S01]  /*1bc0*/  UISETP.NE.AND UP0, UPT, UR8, 0x1, UPT ;  /* 0x000000010800788c */ /* 0x000fe2000bf05270 */
[----:B------:R-:W3:Y:S04]  /*1bd0*/  LDCU UR46, c[0x0][0x38c] ;  /* 0x00007180ff2e77ac */ /* 0x000ee80008000800 */
[----:B------:R-:W-:Y:S01]  /*1be0*/  UMOV UR4, UR5 ;  /* 0x0000000500047c82 */ /* 0x000fe20008000000 */
[----:B------:R-:W1:Y:S01]  /*1bf0*/  LDCU.64 UR14, c[0x0][0x4b8] ;  /* 0x00009700ff0e77ac */ /* 0x000e620008000a00 */
[----:B------:R-:W-:-:S02]  /*1c00*/  USHF.R.U32.HI UR6, URZ, UR10, UR4 ;  /* 0x0000000aff067299 */ /* 0x000fc40008011604 */
[----:B------:R-:W-:Y:S02]  /*1c10*/  UIADD3 UR33, UPT, UPT, UR52, UR30, URZ ;  /* 0x0000001e34217290 */ /* 0x000fe4000fffe0ff */
[----:B------:R-:W-:Y:S02]  /*1c20*/  USEL UR6, UR38, UR6, !UP0 ;  /* 0x0000000626067287 */ /* 0x000fe4000c000000 */
[----:B------:R-:W-:Y:S02]  /*1c30*/  UISETP.NE.AND UP0, UPT, UR11, 0x1, UPT ;  /* 0x000000010b00788c */ /* 0x000fe4000bf05270 */
[----:B----4-:R-:W-:Y:S02]  /*1c40*/  UIMAD.WIDE.U32 UR4, UR6, UR12, URZ ;  /* 0x0000000c060472a5 */ /* 0x010fe4000f8e00ff */
[----:B------:R-:W-:Y:S01]  /*1c50*/  UIADD3 UR7, UPT, UPT, -UR6, URZ, URZ ;  /* 0x000000ff06077290 */ /* 0x000fe2000fffe1ff */
[----:B------:R-:W-:-:S03]  /*1c60*/  UMOV UR23, URZ ;  /* 0x000000ff00177c82 */ /* 0x000fc60008000000 */
[----:B------:R-:W-:Y:S01]  /*1c70*/  UIMAD UR7, UR8, UR7, UR38 ;  /* 0x00000007080772a4 */ /* 0x000fe2000f8e0226 */
[----:B------:R-:W-:Y:S02]  /*1c80*/  UMOV UR4, UR5 ;  /* 0x0000000500047c82 */ /* 0x000fe40008000000 */
[----:B------:R-:W-:Y:S02]  /*1c90*/  USHF.R.U32.HI UR13, URZ, UR13, UR4 ;  /* 0x0000000dff0d7299 */ /* 0x000fe40008011604 */
[----:B------:R-:W4:Y:S02]  /*1ca0*/  LDCU.64 UR4, c[0x0][0x4d8] ;  /* 0x00009b00ff0477ac */ /* 0x000f240008000a00 */
[----:B------:R-:W-:-:S04]  /*1cb0*/  USEL UR13, UR6, UR13, !UP0 ;  /* 0x0000000d060d7287 */ /* 0x000fc8000c000000 */
[----:B------:R-:W-:-:S04]  /*1cc0*/  UIADD3 UR12, UPT, UPT, -UR13, URZ, URZ ;  /* 0x000000ff0d0c7290 */ /* 0x000fc8000fffe1ff */
[----:B------:R-:W-:Y:S02]  /*1cd0*/  UIMAD UR12, UR11, UR12, UR6 ;  /* 0x0000000c0b0c72a4 */ /* 0x000fe4000f8e0206 */
[----:B-1----:R-:W-:Y:S02]  /*1ce0*/  UIMAD UR11, UR7, UR20, UR16 ;  /* 0x00000014070b72a4 */ /* 0x002fe4000f8e0210 */
[----:B------:R-:W-:Y:S01]  /*1cf0*/  UIMAD UR12, UR12, UR21, UR17 ;  /* 0x000000150c0c72a4 */ /* 0x000fe2000f8e0211 */
[----:B------:R-:W-:Y:S01]  /*1d00*/  UMOV UR6, UR25 ;  /* 0x0000001900067c82 */ /* 0x000fe20008000000 */
[----:B------:R-:W-:Y:S01]  /*1d10*/  UMOV UR20, URZ ;  /* 0x000000ff00147c82 */ /* 0x000fe20008000000 */
[----:B---3--:R-:W-:-:S09]  /*1d20*/  UMOV UR21, URZ ;  /* 0x000000ff00157c82 */ /* 0x008fd20008000000 */
.L_x_29:
[----:B------:R-:W-:Y:S01]  /*1d30*/  @!P3 MOV R4, 0x1800 ;  /* 0x000018000004b802 */ /* 0x000fe20000000f00 */
[----:B------:R-:W-:Y:S01]  /*1d40*/  ULEA UR9, UR6, UR24, 0x3 ;  /* 0x0000001806097291 */ /* 0x000fe2000f8e18ff */
[----:B-12---:R-:W-:Y:S11]  /*1d50*/  @P0 BRA `(.L_x_24) ;  /* 0x00000000000c0947 */ /* 0x006ff60003800000 */
[----:B------:R-:W-:Y:S04]  /*1d60*/  SHF.L.U32 R5, R3, 0x1f, RZ ;  /* 0x0000001f03057819 */ /* 0x000fe800000006ff */
[----:B------:R-:W1:Y:S02]  /*1d70*/  SYNCS.PHASECHK.TRANS64.TRYWAIT P0, [UR9+0x110], R5 ;  /* 0x00011005ff0075a7 */ /* 0x000e640008001109 */
[----:B-1----:R-:W-:Y:S05]  /*1d80*/  @!P0 BRA `(.L_x_25) ;  /* 0x0000007000008947 */ /* 0x002fea0003800000 */
.L_x_24:
[----:B------:R2:W-:Y:S01]  /*1d90*/  @!P3 SYNCS.ARRIVE.TRANS64 RZ, [UR9], R4 ;  /* 0x00000004ffffb9a7 */ /* 0x0005e20008000009 */
[----:B------:R-:W-:Y:S04]  /*1da0*/  ULOP3.LUT UR7, UR32, 0x2, URZ, 0xfc, !UPT ;  /* 0x0000000220077892 */ /* 0x000fe8000f8efcff */
[----:B------:R-:W-:Y:S09]  /*1db0*/  UISETP.NE.AND UP0, UPT, UR7, 0x2, UPT ;  /* 0x000000020700788c */ /* 0x000ff2000bf05270 */
[----:B------:R-:W-:Y:S05]  /*1dc0*/  BRA.U UP0, `(.L_x_26) ;  /* 0x0000000100047547 */ /* 0x000fea000b800000 */
[----:B----4-:R-:W-:Y:S05]  /*1dd0*/  BPT.TRAP 0x1 ;  /* 0x000000040000795c */ /* 0x010fea0000300000 */
.L_x_26:
[----:B------:R-:W-:Y:S04]  /*1de0*/  BSSY.RECONVERGENT B0, `(.L_x_27) ;  /* 0x0000003000007945 */ /* 0x000fe80003800200 */
[----:B------:R-:W-:Y:S05]  /*1df0*/  @P2 BRA `(.L_x_28) ;  /* 0x0000000000042947 */ /* 0x000fea0003800000 */
[----:B----4-:R-:W-:Y:S05]  /*1e00*/  BPT.TRAP 0x1 ;  /* 0x000000040000795c */ /* 0x010fea0000300000 */
.L_x_28:
[----:B----4-:R-:W-:Y:S05]  /*1e10*/  BSYNC.RECONVERGENT B0 ;  /* 0x0000000000007941 */ /* 0x010fea0003800200 */
.L_x_27:
[----:B------:R-:W-:Y:S02]  /*1e20*/  UIADD3 UR7, UPT, UPT, UR6, 0x1, URZ ;  /* 0x0000000106077890 */ /* 0x000fe4000fffe0ff */
[----:B------:R-:W-:Y:S02]  /*1e30*/  ULEA UR16, UR6, UR37, 0xc ;  /* 0x0000002506107291 */ /* 0x000fe4000f8e60ff */
[----:B------:R-:W-:Y:S02]  /*1e40*/  UISETP.NE.AND UP0, UPT, UR7, 0x22, UPT ;  /* 0x000000220700788c */ /* 0x000fe4000bf05270 */
[----:B------:R-:W-:Y:S02]  /*1e50*/  UIADD3 UR28, UP1, UPT, UR34, 0x80, URZ ;  /* 0x00000080221c7890 */ /* 0x000fe4000ff3e0ff */
[----:B------:R-:W-:Y:S02]  /*1e60*/  USEL UR8, URZ, 0x1, UP0 ;  /* 0x00000001ff087887 */ /* 0x000fe40008000000 */
[----:B------:R-:W-:Y:S02]  /*1e70*/  USEL UR25, UR7, URZ, UP0 ;  /* 0x000000ff07197287 */ /* 0x000fe40008000000 */
[----:B------:R-:W-:Y:S02]  /*1e80*/  USHF.L.U32 UR10, UR23, 0x5, URZ ;  /* 0x00000005170a7899 */ /* 0x000fe400080006ff */
[----:B------:R-:W-:Y:S01]  /*1e90*/  ULEA UR7, UR25, UR24, 0x3 ;  /* 0x0000001819077291 */ /* 0x000fe2000f8e18ff */
[----:B------:R-:W-:Y:S01]  /*1ea0*/  LOP3.LUT R3, R3, UR8, RZ, 0x3c, !PT ;  /* 0x0000000803037c12 */ /* 0x000fe2000f8e3cff */
[----:B------:R-:W-:Y:S02]  /*1eb0*/  ULEA UR8, UR6, UR24, 0xb ;  /* 0x0000001806087291 */ /* 0x000fe4000f8e58ff */
[----:B------:R-:W-:Y:S01]  /*1ec0*/  UIADD3.X UR29, UPT, UPT, URZ, UR35, URZ, UP1, !UPT ;  /* 0x00000023ff1d7290 */ /* 0x000fe20008ffe4ff */
[----:B-1----:R-:W-:Y:S01]  /*1ed0*/  SHF.L.U32 R0, R3, 0x1f, RZ ;  /* 0x0000001f03007819 */ /* 0x002fe200000006ff */
[----:B------:R-:W-:Y:S02]  /*1ee0*/  UIADD3 UR8, UPT, UPT, UR8, 0x4600, URZ ;  /* 0x0000460008087890 */ /* 0x000fe4000fffe0ff */
[----:B------:R-:W-:Y:S01]  /*1ef0*/  UIADD3 UR26, UP0, UPT, UR34, 0x180, URZ ;  /* 0x00000180221a7890 */ /* 0x000fe2000ff1e0ff */
[----:B------:R3:W1:Y:S01]  /*1f00*/  SYNCS.PHASECHK.TRANS64.TRYWAIT P0, [UR7+0x110], R0 ;  /* 0x00011000ff0075a7 */ /* 0x0006620008001107 */
[----:B------:R-:W-:Y:S02]  /*1f10*/  UIMAD UR7, UR20, UR14, UR4 ;  /* 0x0000000e140772a4 */ /* 0x000fe4000f8e0204 */
[----:B------:R-:W-:Y:S02]  /*1f20*/  UIMAD UR6, UR21, UR15, UR5 ;  /* 0x0000000f150672a4 */ /* 0x000fe4000f8e0205 */
[----:B------:R-:W-:Y:S02]  /*1f30*/  UIADD3.X UR27, UPT, UPT, URZ, UR35, URZ, UP0, !UPT ;  /* 0x00000023ff1b7290 */ /* 0x000fe400087fe4ff */
[----:B------:R-:W-:Y:S02]  /*1f40*/  UPRMT UR6, UR7, 0x40, UR6 ;  /* 0x0000004007067896 */ /* 0x000fe40008000006 */
[----:B------:R-:W-:Y:S02]  /*1f50*/  UIADD3 UR16, UPT, UPT, UR24, 0x15600, UR16 ;  /* 0x0001560018107890 */ /* 0x000fe4000fffe010 */
[----:B------:R-:W-:Y:S02]  /*1f60*/  UPRMT UR6, UR6, 0x5410, URZ ;  /* 0x0000541006067896 */ /* 0x000fe400080000ff */
[----:B------:R-:W-:Y:S02]  /*1f70*/  UIADD3 UR31, UPT, UPT, UR20, 0x1, URZ ;  /* 0x00000001141f7890 */ /* 0x000fe4000fffe0ff */
[----:B------:R-:W-:Y:S02]  /*1f80*/  UIADD3 UR22, UPT, UPT, UR21, 0x1, URZ ;  /* 0x0000000115167890 */ /* 0x000fe4000fffe0ff */
[----:B------:R-:W-:Y:S02]  /*1f90*/  UISETP.NE.AND UP2, UPT, UR31, UR46, UPT ;  /* 0x0000002e1f00728c */ /* 0x000fe4000bf45270 */
[----:B------:R-:W-:Y:S01]  /*1fa0*/  UIADD3 UR30, UPT, UPT, UR30, 0x1, URZ ;  /* 0x000000011e1e7890 */ /* 0x000fe2000fffe0ff */
[----:B------:R4:W-:Y:S01]  /*1fb0*/  UTMALDG.4D.IM2COL [UR8], [UR28], UR6 ;  /* 0x000000081c0073b4 */ /* 0x0009e20008058006 */
[----:B------:R-:W-:Y:S01]  /*1fc0*/  UIADD3 UR7, UPT, UPT, UR23, 0x1, URZ ;  /* 0x0000000117077890 */ /* 0x000fe2000fffe0ff */
[----:B------:R-:W-:Y:S01]  /*1fd0*/  UMOV UR42, 0x30000 ;  /* 0x00030000002a7882 */ /* 0x000fe20000000000 */
[----:B------:R-:W-:Y:S01]  /*1fe0*/  UMOV UR40, 0x0 ;  /* 0x0000000000287882 */ /* 0x000fe20000000000 */
[----:B------:R-:W-:Y:S01]  /*1ff0*/  UMOV UR41, 0x10000000 ;  /* 0x1000000000297882 */ /* 0x000fe20000000000 */
[----:B------:R-:W-:Y:S01]  /*2000*/  UMOV UR17, UR9 ;  /* 0x0000000900117c82 */ /* 0x000fe20008000000 */
[----:B------:R-:W-:Y:S02]  /*2010*/  UMOV UR18, UR10 ;  /* 0x0000000a00127c82 */ /* 0x000fe40008000000 */
[----:B------:R-:W-:Y:S01]  /*2020*/  @UP2 UIADD3 UR22, UPT, UPT, UR21, URZ, URZ ;  /* 0x000000ff15162290 */ /* 0x000fe2000fffe0ff */
[----:B------:R2:W-:Y:S03]  /*2030*/  UTMALDG.4D.MULTICAST [UR16], [UR26], UR42, desc[UR40] ;  /* 0x000028101a0073b4 */ /* 0x0005e6000801982a */
[----:B------:R-:W-:Y:S11]  /*2040*/  UISETP.NE.AND UP0, UPT, UR22, UR45, UPT ;  /* 0x0000002d1600728c */ /* 0x000ff6000bf05270 */
[----:B------:R-:W-:Y:S07]  /*2050*/  @UP0 UIADD3 UR7, UPT, UPT, UR23, URZ, URZ ;  /* 0x000000ff17070290 */ /* 0x000fee000fffe0ff */
[----:B------:R-:W-:Y:S01]  /*2060*/  UMOV UR23, UR7 ;  /* 0x0000000700177c82 */ /* 0x000fe20008000000 */
[----:B----4-:R-:W-:Y:S01]  /*2070*/  UMOV UR6, UR25 ;  /* 0x0000001900067c82 */ /* 0x010fe20008000000 */
[----:B--2---:R-:W-:Y:S02]  /*2080*/  USEL UR21, UR22, URZ, UP0 ;  /* 0x000000ff16157287 */ /* 0x004fe40008000000 */
[----:B------:R-:W-:Y:S02]  /*2090*/  UISETP.NE.AND UP0, UPT, UR30, UR33, UPT ;  /* 0x000000211e00728c */ /* 0x000fe4000bf05270 */
[----:B------:R-:W-:Y:S07]  /*20a0*/  USEL UR20, UR31, URZ, UP2 ;  /* 0x000000ff1f147287 */ /* 0x000fee0009000000 */
[----:B---3--:R-:W-:Y:S05]  /*20b0*/  BRA.U UP0, `(.L_x_29) ;  /* 0xfffffffd001c7547 */ /* 0x008fea000b83ffff */
.L_x_23:
[----:B------:R-:W-:Y:S01]  /*20c0*/  ULEA UR4, UR25, UR24, 0x3 ;  /* 0x0000001819047291 */ /* 0x000fe2000f8e18ff */
[----:B-1----:R-:W-:Y:S01]  /*20d0*/  SHF.L.U32 R0, R3, 0x1f, RZ ;  /* 0x0000001f03007819 */ /* 0x002fe200000006ff */
[----:B------:R-:W-:Y:S01]  /*20e0*/  @!P1 SYNCS.ARRIVE.TRANS64.A1T0 RZ, [UR24+0x248], RZ ;  /* 0x000248ffffff99a7 */ /* 0x000fe20008100018 */
[----:B------:R-:W-:-:S06]  /*20f0*/  UISETP.GE.AND UP0, UPT, UR47, 0x1, UPT ;  /* 0x000000012f00788c */ /* 0x000fcc000bf06270 */
[----:B--2---:R1:W2:Y:S03]  /*2100*/  SYNCS.PHASECHK.TRANS64.TRYWAIT P0, [UR4+0x110], R0 ;  /* 0x00011000ff0075a7 */ /* 0x0042a60008001104 */
[----:B------:R-:W-:Y:S05]  /*2110*/  BRA.U !UP0, `(.L_x_30) ;  /* 0x0000000508507547 */ /* 0x000fea000b800000 */
        /* <DEDUP_REMOVED lines=16> */
[----:B------:R-:W-:-:S03]  /*2220*/  UMOV UR31, UR47 ;  /* 0x0000002f001f7c82 */ /* 0x000fc60008000000 */
        /* <DEDUP_REMOVED lines=9> */
[----:B---3--:R-:W-:-:S11]  /*22c0*/  UMOV UR6, UR25 ;  /* 0x0000001900067c82 */ /* 0x008fd60008000000 */
.L_x_36:
[----:B------:R-:W-:Y:S01]  /*22d0*/  @!P3 MOV R4, 0x1800 ;  /* 0x000018000004b802 */ /* 0x000fe20000000f00 */
[----:B------:R-:W-:Y:S01]  /*22e0*/  ULEA UR9, UR6, UR24, 0x3 ;  /* 0x0000001806097291 */ /* 0x000fe2000f8e18ff */
[----:B-12---:R-:W-:Y:S11]  /*22f0*/  @P0 BRA `(.L_x_31) ;  /* 0x00000000000c0947 */ /* 0x006ff60003800000 */
[----:B------:R-:W-:Y:S04]  /*2300*/  SHF.L.U32 R5, R3, 0x1f, RZ ;  /* 0x0000001f03057819 */ /* 0x000fe800000006ff */
[----:B------:R-:W1:Y:S02]  /*2310*/  SYNCS.PHASECHK.TRANS64.TRYWAIT P0, [UR9+0x110], R5 ;  /* 0x00011005ff0075a7 */ /* 0x000e640008001109 */
[----:B-1----:R-:W-:Y:S05]  /*2320*/  @!P0 BRA `(.L_x_32) ;  /* 0x0000006800b08947 */ /* 0x002fea0003800000 */
.L_x_31:
[----:B------:R2:W-:Y:S01]  /*2330*/  @!P3 SYNCS.ARRIVE.TRANS64 RZ, [UR9], R4 ;  /* 0x00000004ffffb9a7 */ /* 0x0005e20008000009 */
[----:B------:R-:W-:Y:S04]  /*2340*/  ULOP3.LUT UR7, UR32, 0x2, URZ, 0xfc, !UPT ;  /* 0x0000000220077892 */ /* 0x000fe8000f8efcff */
[----:B------:R-:W-:Y:S09]  /*2350*/  UISETP.NE.AND UP0, UPT, UR7, 0x2, UPT ;  /* 0x000000020700788c */ /* 0x000ff2000bf05270 */
[----:B------:R-:W-:Y:S05]  /*2360*/  BRA.U UP0, `(.L_x_33) ;  /* 0x0000000100047547 */ /* 0x000fea000b800000 */
[----:B----4-:R-:W-:Y:S05]  /*2370*/  BPT.TRAP 0x1 ;  /* 0x000000040000795c */ /* 0x010fea0000300000 */
.L_x_33:
[----:B------:R-:W-:Y:S04]  /*2380*/  BSSY.RECONVERGENT B0, `(.L_x_34) ;  /* 0x0000003000007945 */ /* 0x000fe80003800200 */
[----:B------:R-:W-:Y:S05]  /*2390*/  @P2 BRA `(.L_x_35) ;  /* 0x0000000000042947 */ /* 0x000fea0003800000 */
[----:B----4-:R-:W-:Y:S05]  /*23a0*/  BPT.TRAP 0x1 ;  /* 0x000000040000795c */ /* 0x010fea0000300000 */
.L_x_35:
[----:B----4-:R-:W-:Y:S05]  /*23b0*/  BSYNC.RECONVERGENT B0 ;  /* 0x0000000000007941 */ /* 0x010fea0003800200 */
.L_x_34:
        /* <DEDUP_REMOVED lines=19> */
[----:B------:R-:W-:Y:S02]  /*24f0*/  UIADD3 UR30, UPT, UPT, UR20, 0x1, URZ ;  /* 0x00000001141e7890 */ /* 0x000fe4000fffe0ff */
[----:B------:R-:W-:Y:S02]  /*2500*/  UPRMT UR6, UR6, 0x5410, URZ ;  /* 0x0000541006067896 */ /* 0x000fe400080000ff */
[----:B------:R-:W-:Y:S02]  /*2510*/  UISETP.NE.AND UP2, UPT, UR30, UR45, UPT ;  /* 0x0000002d1e00728c */ /* 0x000fe4000bf45270 */
[----:B------:R-:W-:Y:S02]  /*2520*/  UIADD3 UR22, UPT, UPT, UR21, 0x1, URZ ;  /* 0x0000000115167890 */ /* 0x000fe4000fffe0ff */
[----:B------:R-:W-:Y:S01]  /*2530*/  UIADD3 UR7, UPT, UPT, UR23, 0x1, URZ ;  /* 0x0000000117077890 */ /* 0x000fe2000fffe0ff */
[----:B------:R-:W-:Y:S02]  /*2540*/  UMOV UR38, 0x30000 ;  /* 0x0003000000267882 */ /* 0x000fe40000000000 */
[----:B------:R4:W-:Y:S01]  /*2550*/  UTMALDG.4D.IM2COL [UR8], [UR28], UR6 ;  /* 0x000000081c0073b4 */ /* 0x0009e20008058006 */
[----:B------:R-:W-:Y:S01]  /*2560*/  UMOV UR40, 0x0 ;  /* 0x0000000000287882 */ /* 0x000fe20000000000 */
[----:B------:R-:W-:Y:S01]  /*2570*/  UMOV UR41, 0x10000000 ;  /* 0x1000000000297882 */ /* 0x000fe20000000000 */
[----:B------:R-:W-:Y:S01]  /*2580*/  UMOV UR17, UR9 ;  /* 0x0000000900117c82 */ /* 0x000fe20008000000 */
[----:B------:R-:W-:Y:S01]  /*2590*/  @UP2 UIADD3 UR22, UPT, UPT, UR21, URZ, URZ ;  /* 0x000000ff15162290 */ /* 0x000fe2000fffe0ff */
[----:B------:R-:W-:Y:S03]  /*25a0*/  UMOV UR18, UR10 ;  /* 0x0000000a00127c82 */ /* 0x000fe60008000000 */
[----:B------:R-:W-:Y:S01]  /*25b0*/  UISETP.NE.AND UP0, UPT, UR22, UR42, UPT ;  /* 0x0000002a1600728c */ /* 0x000fe2000bf05270 */
[----:B------:R2:W-:Y:S10]  /*25c0*/  UTMALDG.4D.MULTICAST [UR16], [UR26], UR38, desc[UR40] ;  /* 0x000028101a0073b4 */ /* 0x0005f40008019826 */
[----:B------:R-:W-:Y:S07]  /*25d0*/  @UP0 UIADD3 UR7, UPT, UPT, UR23, URZ, URZ ;  /* 0x000000ff17070290 */ /* 0x000fee000fffe0ff */
[----:B------:R-:W-:Y:S01]  /*25e0*/  UMOV UR23, UR7 ;  /* 0x0000000700177c82 */ /* 0x000fe20008000000 */
[----:B----4-:R-:W-:Y:S02]  /*25f0*/  UIADD3 UR6, UPT, UPT, UR31, -0x1, URZ ;  /* 0xffffffff1f067890 */ /* 0x010fe4000fffe0ff */
[----:B--2---:R-:W-:Y:S02]  /*2600*/  USEL UR21, UR22, URZ, UP0 ;  /* 0x000000ff16157287 */ /* 0x004fe40008000000 */
[----:B------:R-:W-:Y:S02]  /*2610*/  UISETP.GT.U32.AND UP0, UPT, UR31, 0x1, UPT ;  /* 0x000000011f00788c */ /* 0x000fe4000bf04070 */
[----:B------:R-:W-:Y:S01]  /*2620*/  USEL UR20, UR30, URZ, UP2 ;  /* 0x000000ff1e147287 */ /* 0x000fe20009000000 */
[----:B------:R-:W-:Y:S01]  /*2630*/  UMOV UR31, UR6 ;  /* 0x00000006001f7c82 */ /* 0x000fe20008000000 */
[----:B------:R-:W-:Y:S05]  /*2640*/  UMOV UR6, UR25 ;  /* 0x0000001900067c82 */ /* 0x000fea0008000000 */
[----:B---3--:R-:W-:Y:S05]  /*2650*/  BRA.U UP0, `(.L_x_36) ;  /* 0xfffffffd001c7547 */ /* 0x008fea000b83ffff */
.L_x_30:
[----:B------:R-:W-:Y:S01]  /*2660*/  SHF.L.U32 R5, R2, 0x1f, RZ ;  /* 0x0000001f02057819 */ /* 0x000fe200000006ff */
[----:B------:R-:W-:-:S03]  /*2670*/  NOP ;  /* 0x0000000000007918 */ /* 0x000fc60000000000 */
[----:B-12---:R-:W1:Y:S02]  /*2680*/  SYNCS.PHASECHK.TRANS64.TRYWAIT P0, [UR24+0x250], R5 ;  /* 0x00025005ff0075a7 */ /* 0x006e640008001118 */
[----:B-1----:R-:W-:Y:S05]  /*2690*/  @!P0 BRA `(.L_x_37) ;  /* 0x0000006400ec8947 */ /* 0x002fea0003800000 */
.L_x_139:
[----:B-1----:R-:W1:Y:S01]  /*26a0*/  LDS.128 R4, [UR24+0x290] ;  /* 0x00029018ff047984 */ /* 0x002e620008000c00 */
[----:B------:R-:W-:Y:S02]  /*26b0*/  UIADD3 UR4, UPT, UPT, UR24, 0x258, URZ ;  /* 0x0000025818047890 */ /* 0x000fe4000fffe0ff */
[----:B------:R-:W-:Y:S01]  /*26c0*/  UISETP.GE.AND UP0, UPT, UR39, 0x1, UPT ;  /* 0x000000012700788c */ /* 0x000fe2000bf06270 */
[----:B------:R-:W-:Y:S01]  /*26d0*/  @!PT LDS RZ, [RZ] ;  /* 0x00000000fffff984 */ /* 0x000fe20000000800 */
[----:B------:R-:W-:Y:S01]  /*26e0*/  @!PT LDS RZ, [RZ] ;  /* 0x00000000fffff984 */ /* 0x000fe20000000800 */
[----:B------:R-:W-:Y:S01]  /*26f0*/  @!PT LDS RZ, [RZ] ;  /* 0x00000000fffff984 */ /* 0x000fe20000000800 */
[----:B------:R-:W-:Y:S01]  /*2700*/  @!PT LDS RZ, [RZ] ;  /* 0x00000000fffff984 */ /* 0x000fe20000000800 */
[----:B------:R2:W-:Y:S06]  /*2710*/  MEMBAR.ALL.CTA ;  /* 0x0000000000007992 */ /* 0x0005ec0000008000 */
[----:B--2---:R-:W2:Y:S01]  /*2720*/  FENCE.VIEW.ASYNC.S ;  /* 0x00000000000073c6 */ /* 0x004ea20000000000 */
[----:B------:R-:W-:-:S09]  /*2730*/  UPRMT UR4, URZ, 0x654, UR4 ;  /* 0x00000654ff047896 */ /* 0x000fd20008000004 */
[----:B--2---:R-:W-:Y:S01]  /*2740*/  SYNCS.ARRIVE.TRANS64.RED.A1T0 RZ, [UR4], RZ ;  /* 0x000000ffffff79a7 */ /* 0x004fe20008100404 */
[----:B-1----:R-:W-:-:S13]  /*2750*/  LOP3.LUT P0, RZ, R6, 0x1, RZ, 0xc0, !PT ;  /* 0x0000000106ff7812 */ /* 0x002fda000780c0ff */
[----:B------:R-:W-:Y:S01]  /*2760*/  VOTEU.ANY UP1, P0 ;  /* 0x0000000000ff7886 */ /* 0x000fe20000020100 */
[----:B------:R-:W-:-:S13]  /*2770*/  PLOP3.LUT P0, PT, PT, PT, UP1, 0x80, 0x8 ;  /* 0x000000000008781c */ /* 0x000fda0003f0f018 */
[----:B------:R-:W-:Y:S02]  /*2780*/  @P0 MOV R0, R4 ;  /* 0x0000000400000202 */ /* 0x000fe40000000f00 */
[----:B------:R-:W-:Y:S02]  /*2790*/  @P0 LOP3.LUT R4, R5, 0xffff, RZ, 0xc0, !PT ;  /* 0x0000ffff05040812 */ /* 0x000fe400078ec0ff */
[----:B------:R-:W-:Y:S02]  /*27a0*/  @P0 R2UR UR6, R0 ;  /* 0x00000000000602ca */ /* 0x000fe400000e0000 */
[----:B------:R-:W-:-:S11]  /*27b0*/  @P0 R2UR UR5, R4 ;  /* 0x00000000040502ca */ /* 0x000fd600000e0000 */
[----:B------:R-:W-:Y:S02]  /*27c0*/  @UP1 UMOV UR44, UR6 ;  /* 0x00000006002c1c82 */ /* 0x000fe40008000000 */
[----:B------:R-:W-:Y:S01]  /*27d0*/  @UP1 UMOV UR43, UR5 ;  /* 0x00000005002b1c82 */ /* 0x000fe20008000000 */
[----:B------:R-:W-:Y:S05]  /*27e0*/  BRA.U !UP0, `(.L_x_38) ;  /* 0x0000000108d47547 */ /* 0x000fea000b800000 */
[----:B------:R-:W1:Y:S01]  /*27f0*/  LDCU.128 UR16, c[0x0][0xb10] ;  /* 0x00016200ff1077ac */ /* 0x000e620008000c00 */
[----:B------:R-:W2:Y:S01]  /*2800*/  LDCU UR21, c[0x0][0xb20] ;  /* 0x00016400ff1577ac */ /* 0x000ea20008000800 */
[----:B------:R-:W3:Y:S01]  /*2810*/  LDCU UR20, c[0x0][0xb0c] ;  /* 0x00016180ff1477ac */ /* 0x000ee20008000800 */
[----:B------:R-:W4:Y:S01]  /*2820*/  LDCU.64 UR8, c[0x0][0xb28] ;  /* 0x00016500ff0877ac */ /* 0x000f220008000a00 */
[----:B------:R-:W-:Y:S02]  /*2830*/  UISETP.NE.AND UP3, UPT, UR39, 0x1, UPT ;  /* 0x000000012700788c */ /* 0x000fe4000bf65270 */
[----:B-1----:R-:W-:Y:S02]  /*2840*/  UIMAD.WIDE.U32 UR4, UR48, UR19, URZ ;  /* 0x00000013300472a5 */ /* 0x002fe4000f8e00ff */
[----:B------:R-:W-:Y:S02]  /*2850*/  UIMAD.WIDE.U32 UR6, UR50, UR16, URZ ;  /* 0x00000010320672a5 */ /* 0x000fe4000f8e00ff */
[----:B------:R-:W-:-:S02]  /*2860*/  UISETP.NE.AND UP0, UPT, UR18, 0x1, UPT ;  /* 0x000000011200788c */ /* 0x000fc4000bf05270 */
[----:B------:R-:W-:Y:S01]  /*2870*/  UIMAD.WIDE.U32 UR14, UR43, UR19, URZ ;  /* 0x000000132b0e72a5 */ /* 0x000fe2000f8e00ff */
[----:B------:R-:W-:Y:S01]  /*2880*/  UMOV UR4, UR5 ;  /* 0x0000000500047c82 */ /* 0x000fe20008000000 */
[----:B---3--:R-:W-:Y:S02]  /*2890*/  UISETP.NE.AND UP2, UPT, UR20, 0x1, UPT ;  /* 0x000000011400788c */ /* 0x008fe4000bf45270 */
[----:B--2---:R-:W-:Y:S02]  /*28a0*/  USHF.R.U32.HI UR5, URZ, UR21, UR4 ;  /* 0x00000015ff057299 */ /* 0x004fe40008011604 */
[----:B------:R-:W-:Y:S01]  /*28b0*/  UIMAD.WIDE.U32 UR12, UR44, UR16, URZ ;  /* 0x000000102c0c72a5 */ /* 0x000fe2000f8e00ff */
[----:B------:R-:W-:Y:S01]  /*28c0*/  UMOV UR4, UR7 ;  /* 0x0000000700047c82 */ /* 0x000fe20008000000 */
[----:B------:R-:W-:Y:S02]  /*28d0*/  USEL UR5, UR48, UR5, !UP0 ;  /* 0x0000000530057287 */ /* 0x000fe4000c000000 */
[----:B------:R-:W-:-:S02]  /*28e0*/  USHF.R.U32.HI UR4, URZ, UR17, UR4 ;  /* 0x00000011ff047299 */ /* 0x000fc40008011604 */
[----:B----4-:R-:W-:Y:S02]  /*28f0*/  UIMAD.WIDE.U32 UR10, UR5, UR8, URZ ;  /* 0x00000008050a72a5 */ /* 0x010fe4000f8e00ff */
[----:B------:R-:W-:Y:S01]  /*2900*/  USEL UR6, UR50, UR4, !UP2 ;  /* 0x0000000432067287 */ /* 0x000fe2000d000000 */
[----:B------:R-:W-:Y:S02]  /*2910*/  UMOV UR12, UR13 ;  /* 0x0000000d000c7c82 */ /* 0x000fe40008000000 */
[----:B------:R-:W-:Y:S01]  /*2920*/  UMOV UR4, UR15 ;  /* 0x0000000f00047c82 */ /* 0x000fe20008000000 */
[----:B------:R-:W-:Y:S01]  /*2930*/  UIMAD.WIDE.U32 UR14, UR6, UR8, URZ ;  /* 0x00000008060e72a5 */ /* 0x000fe2000f8e00ff */
[----:B------:R-:W-:Y:S01]  /*2940*/  UMOV UR10, UR11 ;  /* 0x0000000b000a7c82 */ /* 0x000fe20008000000 */
[----:B------:R-:W-:Y:S02]  /*2950*/  USHF.R.U32.HI UR4, URZ, UR21, UR4 ;  /* 0x00000015ff047299 */ /* 0x000fe40008011604 */
[----:B------:R-:W-:-:S03]  /*2960*/  @UP3 USHF.R.U32.HI UR5, URZ, UR9, UR10 ;  /* 0x00000009ff053299 */ /* 0x000fc6000801160a */
[----:B------:R-:W-:Y:S01]  /*2970*/  UMOV UR14, UR15 ;  /* 0x0000000f000e7c82 */ /* 0x000fe20008000000 */
[----:B------:R-:W-:Y:S02]  /*2980*/  USHF.R.U32.HI UR17, URZ, UR17, UR12 ;  /* 0x00000011ff117299 */ /* 0x000fe4000801160c */
[----:B------:R-:W-:Y:S02]  /*2990*/  USEL UR4, UR43, UR4, !UP0 ;  /* 0x000000042b047287 */ /* 0x000fe4000c000000 */
[----:B------:R-:W-:Y:S02]  /*29a0*/  @UP3 USHF.R.U32.HI UR6, URZ, UR9, UR14 ;  /* 0x00000009ff063299 */ /* 0x000fe4000801160e */
[----:B------:R-:W-:Y:S02]  /*29b0*/  UIMAD UR7, UR39, UR5, URZ ;  /* 0x00000005270772a4 */ /* 0x000fe4000f8e02ff */
[----:B------:R-:W-:Y:S02]  /*29c0*/  USEL UR5, UR44, UR17, !UP2 ;  /* 0x000000112c057287 */ /* 0x000fe4000d000000 */
[----:B------:R-:W-:-:S02]  /*29d0*/  UIMAD UR10, UR39, UR6, URZ ;  /* 0x00000006270a72a4 */ /* 0x000fc4000f8e02ff */
[----:B------:R-:W-:Y:S02]  /*29e0*/  UISETP.GE.AND UP0, UPT, UR4, UR7, UPT ;  /* 0x000000070400728c */ /* 0x000fe4000bf06270 */
[----:B------:R-:W-:Y:S02]  /*29f0*/  UIMAD.WIDE.U32 UR12, UR4, UR8, URZ ;  /* 0x00000008040c72a5 */ /* 0x000fe4000f8e00ff */
[----:B------:R-:W-:Y:S02]  /*2a00*/  UISETP.GE.OR UP0, UPT, UR5, UR10, UP0 ;  /* 0x0000000a0500728c */ /* 0x000fe40008706670 */
[----:B------:R-:W-:Y:S02]  /*2a10*/  UIMAD.WIDE.U32 UR10, UR5, UR8, URZ ;  /* 0x00000008050a72a5 */ /* 0x000fe4000f8e00ff */
[----:B------:R-:W-:Y:S01]  /*2a20*/  UIADD3 UR12, UPT, UPT, -UR4, URZ, URZ ;  /* 0x000000ff040c7290 */ /* 0x000fe2000fffe1ff */
[----:B------:R-:W-:Y:S01]  /*2a30*/  UMOV UR8, UR13 ;  /* 0x0000000d00087c82 */ /* 0x000fe20008000000 */
[----:B------:R-:W-:-:S02]  /*2a40*/  UIADD3 UR10, UPT, UPT, -UR5, URZ, URZ ;  /* 0x000000ff050a7290 */ /* 0x000fc4000fffe1ff */
[----:B------:R-:W-:-:S03]  /*2a50*/  USHF.R.U32.HI UR8, URZ, UR9, UR8 ;  /* 0x00000009ff087299 */ /* 0x000fc60008011608 */
[----:B------:R-:W-:Y:S01]  /*2a60*/  @!UP0 UMOV UR7, UR11 ;  /* 0x0000000b00078c82 */ /* 0x000fe20008000000 */
[----:B------:R-:W-:Y:S02]  /*2a70*/  UIMAD UR12, UR18, UR12, UR43 ;  /* 0x0000000c120c72a4 */ /* 0x000fe4000f8e022b */
[----:B------:R-:W-:Y:S02]  /*2a80*/  USEL UR8, UR4, UR8, !UP3 ;  /* 0x0000000804087287 */ /* 0x000fe4000d800000 */
[----:B------:R-:W-:Y:S02]  /*2a90*/  @!UP0 USHF.R.U32.HI UR7, URZ, UR9, UR7 ;  /* 0x00000009ff078299 */ /* 0x000fe40008011607 */
[----:B------:R-:W-:Y:S02]  /*2aa0*/  UIADD3 UR9, UPT, UPT, -UR8, URZ, URZ ;  /* 0x000000ff08097290 */ /* 0x000fe4000fffe1ff */
[----:B------:R-:W-:Y:S02]  /*2ab0*/  @!UP0 USEL UR7, UR5, UR7, !UP3 ;  /* 0x0000000705078287 */ /* 0x000fe4000d800000 */
[----:B------:R-:W-:-:S02]  /*2ac0*/  UIMAD UR9, UR39, UR9, UR4 ;  /* 0x00000009270972a4 */ /* 0x000fc4000f8e0204 */
[----:B------:R-:W-:Y:S02]  /*2ad0*/  @!UP0 UIADD3 UR8, UPT, UPT, UR8, -UR7, URZ ;  /* 0x8000000708088290 */ /* 0x000fe4000fffe0ff */
[----:B------:R-:W-:Y:S02]  /*2ae0*/  @!UP0 UIMAD UR7, UR9, UR6, UR7 ;  /* 0x00000006090782a4 */ /* 0x000fe4000f8e0207 */
[----:B------:R-:W-:Y:S02]  /*2af0*/  @!UP0 UIMAD UR4, UR39, UR8, UR5 ;  /* 0x00000008270482a4 */ /* 0x000fe4000f8e0205 */
[----:B------:R-:W-:Y:S02]  /*2b00*/  UIMAD UR6, UR20, UR10, UR44 ;  /* 0x0000000a140672a4 */ /* 0x000fe4000f8e022c */
[----:B------:R-:W-:Y:S01]  /*2b10*/  UIMAD UR43, UR4, UR18, UR12 ;  /* 0x00000012042b72a4 */ /* 0x000fe2000f8e020c */
[----:B------:R-:W-:Y:S02]  /*2b20*/  @!UP0 UMOV UR5, UR7 ;  /* 0x0000000700058c82 */ /* 0x000fe40008000000 */
[----:B------:R-:W-:-:S12]  /*2b30*/  UIMAD UR44, UR5, UR20, UR6 ;  /* 0x00000014052c72a4 */ /* 0x000fd8000f8e0206 */
.L_x_38:
[----:B------:R-:W1:Y:S02]  /*2b40*/  LDCU UR4, c[0x0][0xb30] ;  /* 0x00016600ff0477ac */ /* 0x000e640008000800 */
[----:B-1----:R-:W-:-:S09]  /*2b50*/  UISETP.NE.AND UP0, UPT, UR4, 0x1, UPT ;  /* 0x000000010400788c */ /* 0x002fd2000bf05270 */
[----:B------:R-:W-:Y:S05]  /*2b60*/  BRA.U UP0, `(.L_x_39) ;  /* 0x0000000100447547 */ /* 0x000fea000b800000 */
[----:B------:R-:W1:Y:S01]  /*2b70*/  LDCU.128 UR8, c[0x0][0xb10] ;  /* 0x00016200ff0877ac */ /* 0x000e620008000c00 */
[----:B------:R-:W2:Y:S01]  /*2b80*/  LDCU UR12, c[0x0][0xb0c] ;  /* 0x00016180ff0c77ac */ /* 0x000ea20008000800 */
[----:B------:R-:W3:Y:S01]  /*2b90*/  LDCU UR13, c[0x0][0xb20] ;  /* 0x00016400ff0d77ac */ /* 0x000ee20008000800 */
[----:B-1----:R-:W-:Y:S02]  /*2ba0*/  UIMAD.WIDE.U32 UR6, UR44, UR8, URZ ;  /* 0x000000082c0672a5 */ /* 0x002fe4000f8e00ff */
[----:B------:R-:W-:Y:S02]  /*2bb0*/  UIMAD.WIDE.U32 UR4, UR43, UR11, URZ ;  /* 0x0000000b2b0472a5 */ /* 0x000fe4000f8e00ff */
[----:B--2---:R-:W-:Y:S02]  /*2bc0*/  UISETP.NE.AND UP2, UPT, UR12, 0x1, UPT ;  /* 0x000000010c00788c */ /* 0x004fe4000bf45270 */
[----:B------:R-:W-:Y:S01]  /*2bd0*/  UISETP.NE.AND UP0, UPT, UR10, 0x1, UPT ;  /* 0x000000010a00788c */ /* 0x000fe2000bf05270 */
[----:B------:R-:W-:-:S02]  /*2be0*/  UMOV UR6, UR7 ;  /* 0x0000000700067c82 */ /* 0x000fc40008000000 */
[----:B------:R-:W-:Y:S01]  /*2bf0*/  UMOV UR4, UR5 ;  /* 0x0000000500047c82 */ /* 0x000fe20008000000 */
[----:B------:R-:W-:Y:S02]  /*2c00*/  USHF.R.U32.HI UR6, URZ, UR9, UR6 ;  /* 0x00000009ff067299 */ /* 0x000fe40008011606 */
[----:B---3--:R-:W-:Y:S02]  /*2c10*/  USHF.R.U32.HI UR4, URZ, UR13, UR4 ;  /* 0x0000000dff047299 */ /* 0x008fe40008011604 */
[----:B------:R-:W-:Y:S02]  /*2c20*/  USEL UR5, UR44, UR6, !UP2 ;  /* 0x000000062c057287 */ /* 0x000fe4000d000000 */
[----:B------:R-:W-:-:S04]  /*2c30*/  USEL UR4, UR43, UR4, !UP0 ;  /* 0x000000042b047287 */ /* 0x000fc8000c000000 */
[----:B------:R-:W-:Y:S02]  /*2c40*/  UIADD3 UR6, UPT, UPT, UR5, -UR4, URZ ;  /* 0x8000000405067290 */ /* 0x000fe4000fffe0ff */
[----:B------:R-:W-:Y:S02]  /*2c50*/  UIADD3 UR4, UPT, UPT, -UR5, UR4, URZ ;  /* 0x0000000405047290 */ /* 0x000fe4000fffe1ff */
[----:B------:R-:W-:Y:S02]  /*2c60*/  UIMAD UR43, UR6, UR10, UR43 ;  /* 0x0000000a062b72a4 */ /* 0x000fe4000f8e022b */
[----:B------:R-:W-:-:S12]  /*2c70*/  UIMAD UR44, UR4, UR12, UR44 ;  /* 0x0000000c042c72a4 */ /* 0x000fd8000f8e022c */
.L_x_39:
[----:B------:R-:W-:Y:S01]  /*2c80*/  R2UR UR5, R101 ;  /* 0x00000000650572ca */ /* 0x000fe200000e0000 */
[----:B------:R-:W-:Y:S01]  /*2c90*/  UMOV UR30, UR33 ;  /* 0x00000021001e7c82 */ /* 0x000fe20008000000 */
[----:B------:R-:W-:Y:S02]  /*2ca0*/  R2UR UR4, R100 ;  /* 0x00000000640472ca */ /* 0x000fe400000e0000 */
[----:B------:R-:W-:Y:S02]  /*2cb0*/  PLOP3.LUT P1, PT, PT, PT, PT, 0x80, 0x8 ;  /* 0x000000000008781c */ /* 0x000fe40003f2f070 */
[----:B------:R-:W-:-:S07]  /*2cc0*/  LOP3.LUT R2, R2, 0x1, RZ, 0x3c, !PT ;  /* 0x0000000102027812 */ /* 0x000fce00078e3cff */
[----:B------:R-:W-:Y:S02]  /*2cd0*/  UIADD3 UR49, UPT, UPT, UR44, UR5, URZ ;  /* 0x000000052c317290 */ /* 0x000fe4000fffe0ff */
[----:B------:R-:W-:Y:S01]  /*2ce0*/  UIADD3 UR21, UPT, UPT, UR43, UR4, URZ ;  /* 0x000000042b157290 */ /* 0x000fe2000fffe0ff */
[----:B------:R-:W-:Y:S11]  /*2cf0*/  BRA.U UP1, `(.L_x_40) ;  /* 0xffffffed01707547 */ /* 0x000ff6000b83ffff */
[----:B------:R-:W-:Y:S01]  /*2d00*/  UIADD3 UR24, UPT, UPT, UR24, 0x110, URZ ;  /* 0x0000011018187890 */ /* 0x000fe2000fffe0ff */
[----:B------:R-:W-:-:S03]  /*2d10*/  SHF.L.U32 R5, R3, 0x1f, RZ ;  /* 0x0000001f03057819 */ /* 0x000fc600000006ff */
[----:B------:R-:W-:-:S09]  /*2d20*/  ULEA UR4, UR25, UR24, 0x3 ;  /* 0x0000001819047291 */ /* 0x000fd2000f8e18ff */
[----:B------:R-:W1:Y:S02]  /*2d30*/  SYNCS.PHASECHK.TRANS64.TRYWAIT P0, [UR4], R5 ;  /* 0x00000005ff0075a7 */ /* 0x000e640008001104 */
[----:B-1----:R-:W-:Y:S05]  /*2d40*/  @!P0 BRA `(.L_x_41) ;  /* 0x0000006000588947 */ /* 0x002fea0003800000 */
.L_x_141:
[----:B------:R-:W-:-:S04]  /*2d50*/  UIADD3 UR4, UPT, UPT, UR25, 0x1, URZ ;  /* 0x0000000119047890 */ /* 0x000fc8000fffe0ff */
[----:B------:R-:W-:-:S04]  /*2d60*/  UISETP.NE.AND UP0, UPT, UR4, 0x22, UPT ;  /* 0x000000220400788c */ /* 0x000fc8000bf05270 */
[----:B------:R-:W-:Y:S02]  /*2d70*/  USEL UR6, URZ, 0x1, UP0 ;  /* 0x00000001ff067887 */ /* 0x000fe40008000000 */
[----:B------:R-:W-:-:S04]  /*2d80*/  USEL UR4, UR4, URZ, UP0 ;  /* 0x000000ff04047287 */ /* 0x000fc80008000000 */
[----:B------:R-:W-:Y:S01]  /*2d90*/  ULEA UR5, UR4, UR24, 0x3 ;  /* 0x0000001804057291 */ /* 0x000fe2000f8e18ff */
[----:B------:R-:W-:-:S04]  /*2da0*/  LOP3.LUT R2, R3, UR6, RZ, 0x3c, !PT ;  /* 0x0000000603027c12 */ /* 0x000fc8000f8e3cff */
[----:B------:R-:W-:-:S04]  /*2db0*/  SHF.L.U32 R3, R2, 0x1f, RZ ;  /* 0x0000001f02037819 */ /* 0x000fc800000006ff */
[----:B------:R-:W2:Y:S02]  /*2dc0*/  SYNCS.PHASECHK.TRANS64.TRYWAIT P0, [UR5], R3 ;  /* 0x00000003ff0075a7 */ /* 0x000ea40008001105 */
[----:B--2---:R-:W-:Y:S05]  /*2dd0*/  @!P0 BRA `(.L_x_42) ;  /* 0x00000060004c8947 */ /* 0x004fea0003800000 */
.L_x_143:
[----:B------:R-:W-:-:S04]  /*2de0*/  UIADD3 UR4, UPT, UPT, UR4, 0x1, URZ ;  /* 0x0000000104047890 */ /* 0x000fc8000fffe0ff */
[----:B------:R-:W-:-:S04]  /*2df0*/  UISETP.NE.AND UP0, UPT, UR4, 0x22, UPT ;  /* 0x000000220400788c */ /* 0x000fc8000bf05270 */
[----:B------:R-:W-:Y:S02]  /*2e00*/  USEL UR6, URZ, 0x1, UP0 ;  /* 0x00000001ff067887 */ /* 0x000fe40008000000 */
[----:B------:R-:W-:-:S04]  /*2e10*/  USEL UR4, UR4, URZ, UP0 ;  /* 0x000000ff04047287 */ /* 0x000fc80008000000 */
[----:B------:R-:W-:Y:S01]  /*2e20*/  ULEA UR5, UR4, UR24, 0x3 ;  /* 0x0000001804057291 */ /* 0x000fe2000f8e18ff */
[----:B------:R-:W-:-:S04]  /*2e30*/  LOP3.LUT R2, R2, UR6, RZ, 0x3c, !PT ;  /* 0x0000000602027c12 */ /* 0x000fc8000f8e3cff */
[----:B-1----:R-:W-:-:S04]  /*2e40*/  SHF.L.U32 R3, R2, 0x1f, RZ ;  /* 0x0000001f02037819 */ /* 0x002fc800000006ff */
[----:B------:R-:W1:Y:S02]  /*2e50*/  SYNCS.PHASECHK.TRANS64.TRYWAIT P0, [UR5], R3 ;  /* 0x00000003ff0075a7 */ /* 0x000e640008001105 */
[----:B-1----:R-:W-:Y:S05]  /*2e60*/  @!P0 BRA `(.L_x_43) ;  /* 0x0000006000408947 */ /* 0x002fea0003800000 */
.L_x_145:
        /* <DEDUP_REMOVED lines=9> */
.L_x_147:
        /* <DEDUP_REMOVED lines=9> */
.L_x_149:
        /* <DEDUP_REMOVED lines=9> */
.L_x_151:
        /* <DEDUP_REMOVED lines=9> */
.L_x_153:
        /* <DEDUP_REMOVED lines=9> */
.L_x_155:
        /* <DEDUP_REMOVED lines=9> */
.L_x_157:
        /* <DEDUP_REMOVED lines=9> */
.L_x_159:
        /* <DEDUP_REMOVED lines=9> */
.L_x_161:
        /* <DEDUP_REMOVED lines=9> */
.L_x_163:
        /* <DEDUP_REMOVED lines=9> */
.L_x_165:
        /* <DEDUP_REMOVED lines=9> */
.L_x_167:
        /* <DEDUP_REMOVED lines=9> */
.L_x_169:
        /* <DEDUP_REMOVED lines=9> */
.L_x_171:
        /* <DEDUP_REMOVED lines=9> */
.L_x_173:
        /* <DEDUP_REMOVED lines=9> */
.L_x_175:
        /* <DEDUP_REMOVED lines=9> */
.L_x_177:
        /* <DEDUP_REMOVED lines=9> */
.L_x_179:
        /* <DEDUP_REMOVED lines=9> */
.L_x_181:
        /* <DEDUP_REMOVED lines=9> */
.L_x_183:
        /* <DEDUP_REMOVED lines=9> */
.L_x_185:
        /* <DEDUP_REMOVED lines=9> */
.L_x_187:
        /* <DEDUP_REMOVED lines=9> */
.L_x_189:
        /* <DEDUP_REMOVED lines=9> */
.L_x_191:
        /* <DEDUP_REMOVED lines=9> */
.L_x_193:
        /* <DEDUP_REMOVED lines=9> */
.L_x_195:
        /* <DEDUP_REMOVED lines=9> */
.L_x_197:
        /* <DEDUP_REMOVED lines=9> */
.L_x_199:
        /* <DEDUP_REMOVED lines=9> */
.L_x_201:
        /* <DEDUP_REMOVED lines=9> */
.L_x_203:
        /* <DEDUP_REMOVED lines=9> */
.L_x_205:
[----:B------:R-:W-:-:S04]  /*3f50*/  UIADD3 UR4, UPT, UPT, UR4, 0x1, URZ ;  /* 0x0000000104047890 */ /* 0x000fc8000fffe0ff */
[----:B------:R-:W-:-:S04]  /*3f60*/  UISETP.NE.AND UP0, UPT, UR4, 0x22, UPT ;  /* 0x000000220400788c */ /* 0x000fc8000bf05270 */
[----:B------:R-:W-:Y:S02]  /*3f70*/  USEL UR5, URZ, 0x1, UP0 ;  /* 0x00000001ff057887 */ /* 0x000fe40008000000 */
[----:B------:R-:W-:-:S04]  /*3f80*/  USEL UR4, UR4, URZ, UP0 ;  /* 0x000000ff04047287 */ /* 0x000fc80008000000 */
[----:B------:R-:W-:Y:S01]  /*3f90*/  ULEA UR4, UR4, UR24, 0x3 ;  /* 0x0000001804047291 */ /* 0x000fe2000f8e18ff */
[----:B-1----:R-:W-:-:S04]  /*3fa0*/  LOP3.LUT R3, R2, UR5, RZ, 0x3c, !PT ;  /* 0x0000000502037c12 */ /* 0x002fc8000f8e3cff */
[----:B------:R-:W-:Y:S01]  /*3fb0*/  SHF.L.U32 R3, R3, 0x1f, RZ ;  /* 0x0000001f03037819 */ /* 0x000fe200000006ff */
[----:B------:R-:W-:-:S07]  /*3fc0*/  IMAD.U32 R0, RZ, RZ, UR4 ;  /* 0x00000004ff007e24 */ /* 0x000fce000f8e00ff */
.L_x_74:
[----:B-1----:R1:W2:Y:S02]  /*3fd0*/  SYNCS.PHASECHK.TRANS64.TRYWAIT P0, [R0+URZ], R3 ;  /* 0x00000003000075a7 */ /* 0x0022a400080011ff */
[----:B--2---:R-:W-:Y:S05]  /*3fe0*/  @!P0 NANOSLEEP.SYNCS 0x989680 ;  /* 0x009896800000895d */ /* 0x004fea0003900000 */
[----:B------:R-:W2:Y:S02]  /*3ff0*/  @!P0 SYNCS.PHASECHK.TRANS64 P0, [R0+URZ], R3 ;  /* 0x00000003000085a7 */ /* 0x000ea400080010ff */
[----:B--2---:R-:W-:Y:S05]  /*4000*/  @P0 EXIT ;  /* 0x000000000000094d */ /* 0x004fea0003800000 */
[----:B------:R-:W-:Y:S05]  /*4010*/  BRA `(.L_x_74) ;  /* 0xfffffffc00ec7947 */ /* 0x000fea000383ffff */
.L_x_22:
[----:B------:R-:W2:Y:S02]  /*4020*/  S2UR UR4, SR_CgaCtaId ;  /* 0x00000000000479c3 */ /* 0x000ea40000008800 */
[----:B--2---:R-:W-:-:S04]  /*4030*/  UISETP.NE.AND UP0, UPT, UR4, URZ, UPT ;  /* 0x000000ff0400728c */ /* 0x004fc8000bf05270 */
[----:B------:R-:W-:-:S09]  /*4040*/  UISETP.NE.OR UP0, UPT, UR18, 0x1, UP0 ;  /* 0x000000011200788c */ /* 0x000fd20008705670 */
[----:B------:R-:W-:Y:S05]  /*4050*/  BRA.U UP0, `(.L_x_75) ;  /* 0x0000000100b47547 */ /* 0x000fea000b800000 */
[----:B------:R-:W2:Y:S01]  /*4060*/  S2UR UR5, SR_CgaCtaId ;  /* 0x00000000000579c3 */ /* 0x000ea20000008800 */
[----:B------:R-:W-:Y:S01]  /*4070*/  UMOV UR4, 0x400 ;  /* 0x0000040000047882 */ /* 0x000fe20000000000 */
[----:B------:R-:W-:Y:S01]  /*4080*/  HFMA2 R3, -RZ, RZ, 0, 5.9604644775390625e-08 ;  /* 0x00000001ff037431 */ /* 0x000fe200000001ff */
[----:B------:R-:W-:Y:S01]  /*4090*/  ISETP.GE.U32.AND P0, PT, R2, 0x2, PT ;  /* 0x000000020200780c */ /* 0x000fe20003f06070 */
[----:B------:R-:W-:Y:S01]  /*40a0*/  IMAD.MOV.U32 R8, RZ, RZ, RZ ;  /* 0x000000ffff087224 */ /* 0x000fe200078e00ff */
[----:B--2---:R-:W-:-:S04]  /*40b0*/  ULEA UR4, UR5, UR4, 0x18 ;  /* 0x0000000405047291 */ /* 0x004fc8000f8ec0ff */
[----:B------:R-:W-:Y:S02]  /*40c0*/  UIADD3 UR5, UPT, UPT, UR4, 0x258, URZ ;  /* 0x0000025804057890 */ /* 0x000fe4000fffe0ff */
[----:B------:R-:W-:Y:S02]  /*40d0*/  UIADD3 UR8, UPT, UPT, UR4, 0x250, URZ ;  /* 0x0000025004087890 */ /* 0x000fe4000fffe0ff */
[----:B------:R-:W-:-:S12]  /*40e0*/  UPRMT UR5, URZ, 0x654, UR5 ;  /* 0x00000654ff057896 */ /* 0x000fd80008000005 */
.L_x_78:
[----:B------:R-:W-:Y:S01]  /*40f0*/  SHF.L.U32 R7, R3, 0x1f, RZ ;  /* 0x0000001f03077819 */ /* 0x000fe200000006ff */
[----:B------:R-:W-:Y:S02]  /*4100*/  IMAD.U32 R9, RZ, RZ, UR8 ;  /* 0x00000008ff097e24 */ /* 0x000fe4000f8e00ff */
[----:B------:R-:W-:Y:S01]  /*4110*/  @!P0 IMAD.MOV.U32 R5, RZ, RZ, 0x10 ;  /* 0x00000010ff058424 */ /* 0x000fe200078e00ff */
[----:B------:R-:W2:Y:S02]  /*4120*/  SYNCS.PHASECHK.TRANS64.TRYWAIT P1, [UR4+0x258], R7 ;  /* 0x00025807ff0075a7 */ /* 0x000ea40008021104 */
[----:B------:R-:W-:-:S04]  /*4130*/  PRMT R9, R2, 0x654, R9 ;  /* 0x0000065402097816 */ /* 0x000fc80000000009 */
[----:B------:R-:W-:Y:S01]  /*4140*/  SEL R0, R9, R0, !P0 ;  /* 0x0000000009007207 */ /* 0x000fe20004000000 */
[----:B--2---:R-:W-:Y:S06]  /*4150*/  @!P1 BRA `(.L_x_76) ;  /* 0x00000058006c9947 */ /* 0x004fec0003800000 */
.L_x_207:
[----:B------:R-:W-:Y:S01]  /*4160*/  UIADD3 UR6, UPT, UPT, UR4, 0x290, URZ ;  /* 0x0000029004067890 */ /* 0x000fe2000fffe0ff */
[----:B------:R3:W-:Y:S01]  /*4170*/  @!P0 SYNCS.ARRIVE.TRANS64.RED RZ, [R0+URZ], R5 ;  /* 0x0000000500ff89a7 */ /* 0x0007e200080004ff */
[----:B------:R-:W-:Y:S01]  /*4180*/  UIADD3 UR7, UPT, UPT, UR4, 0x250, URZ ;  /* 0x0000025004077890 */ /* 0x000fe2000fffe0ff */
[----:B------:R-:W-:-:S08]  /*4190*/  LOP3.LUT R3, R3, 0x1, RZ, 0x3c, !PT ;  /* 0x0000000103037812 */ /* 0x000fd000078e3cff */
[----:B------:R-:W-:Y:S06]  /*41a0*/  UGETNEXTWORKID.BROADCAST [UR6], [UR7] ;  /* 0x00000000060073ca */ /* 0x000fec0008000100 */
[----:B---3--:R-:W-:-:S04]  /*41b0*/  SHF.L.U32 R5, R8, 0x1f, RZ ;  /* 0x0000001f08057819 */ /* 0x008fc800000006ff */
[----:B------:R-:W3:Y:S02]  /*41c0*/  SYNCS.PHASECHK.TRANS64.TRYWAIT P1, [UR4+0x250], R5 ;  /* 0x00025005ff0075a7 */ /* 0x000ee40008021104 */
[----:B---3--:R-:W-:Y:S05]  /*41d0*/  @!P1 BRA `(.L_x_77) ;  /* 0x0000005800649947 */ /* 0x008fea0003800000 */
.L_x_209:
[----:B--2---:R-:W2:Y:S01]  /*41e0*/  LDS.128 R4, [UR4+0x290] ;  /* 0x00029004ff047984 */ /* 0x004ea20008000c00 */
[----:B------:R-:W-:Y:S01]  /*41f0*/  LOP3.LUT R8, R8, 0x1, RZ, 0x3c, !PT ;  /* 0x0000000108087812 */ /* 0x000fe200078e3cff */
[----:B------:R-:W-:Y:S01]  /*4200*/  @!PT LDS RZ, [RZ] ;  /* 0x00000000fffff984 */ /* 0x000fe20000000800 */
[----:B------:R-:W-:Y:S01]  /*4210*/  @!PT LDS RZ, [RZ] ;  /* 0x00000000fffff984 */ /* 0x000fe20000000800 */
[----:B------:R-:W-:Y:S01]  /*4220*/  @!PT LDS RZ, [RZ] ;  /* 0x00000000fffff984 */ /* 0x000fe20000000800 */
[----:B------:R-:W-:Y:S01]  /*4230*/  @!PT LDS RZ, [RZ] ;  /* 0x00000000fffff984 */ /* 0x000fe20000000800 */
[----:B------:R3:W-:Y:S06]  /*4240*/  MEMBAR.ALL.CTA ;  /* 0x0000000000007992 */ /* 0x0007ec0000008000 */
[----:B---3--:R-:W3:Y:S02]  /*4250*/  FENCE.VIEW.ASYNC.S ;  /* 0x00000000000073c6 */ /* 0x008ee40000000000 */
[----:B---3--:R-:W-:Y:S01]  /*4260*/  SYNCS.ARRIVE.TRANS64.RED.A1T0 RZ, [UR5], RZ ;  /* 0x000000ffffff79a7 */ /* 0x008fe20008100405 */
[----:B--2---:R-:W-:-:S13]  /*4270*/  LOP3.LUT P1, RZ, R6, 0x1, RZ, 0xc0, !PT ;  /* 0x0000000106ff7812 */ /* 0x004fda000782c0ff */
[----:B------:R-:W-:Y:S05]  /*4280*/  @P1 BRA `(.L_x_78) ;  /* 0xfffffffc00981947 */ /* 0x000fea000383ffff */
[----:B------:R-:W-:-:S04]  /*4290*/  SHF.L.U32 R0, R3, 0x1f, RZ ;  /* 0x0000001f03007819 */ /* 0x000fc800000006ff */
[----:B------:R-:W2:Y:S02]  /*42a0*/  SYNCS.PHASECHK.TRANS64 P0, [UR4+0x258], R0 ;  /* 0x00025800ff0075a7 */ /* 0x000ea40008001004 */
[----:B-12---:R-:W-:Y:S05]  /*42b0*/  @P0 EXIT ;  /* 0x000000000000094d */ /* 0x006fea0003800000 */
[----:B------:R-:W-:-:S07]  /*42c0*/  MOV R0, UR4 ;  /* 0x0000000400007c02 */ /* 0x000fce0008000f00 */
.L_x_79:
[----:B-1----:R-:W-:-:S04]  /*42d0*/  SHF.L.U32 R5, R3, 0x1f, RZ ;  /* 0x0000001f03057819 */ /* 0x002fc800000006ff */
[----:B------:R1:W2:Y:S03]  /*42e0*/  SYNCS.PHASECHK.TRANS64.TRYWAIT P0, [R0+URZ+0x258], R5 ;  /* 0x00025805000075a7 */ /* 0x0002a600080011ff */
[----:B--2---:R-:W-:Y:S05]  /*42f0*/  @!P0 NANOSLEEP.SYNCS 0x989680 ;  /* 0x009896800000895d */ /* 0x004fea0003900000 */
[----:B------:R-:W2:Y:S02]  /*4300*/  @!P0 SYNCS.PHASECHK.TRANS64 P0, [R0+URZ+0x258], R5 ;  /* 0x00025805000085a7 */ /* 0x000ea400080010ff */
[----:B--2---:R-:W-:Y:S05]  /*4310*/  @P0 EXIT ;  /* 0x000000000000094d */ /* 0x004fea0003800000 */
[----:B------:R-:W-:Y:S05]  /*4320*/  BRA `(.L_x_79) ;  /* 0xfffffffc00e87947 */ /* 0x000fea000383ffff */
.L_x_75:
[----:B------:R-:W-:Y:S05]  /*4330*/  BRA.U UP5, `(.L_x_80) ;  /* 0x0000000d05247547 */ /* 0x000fea000b800000 */
[----:B------:R-:W2:Y:S01]  /*4340*/  S2UR UR7, SR_CgaCtaId ;  /* 0x00000000000779c3 */ /* 0x000ea20000008800 */
[----:B------:R-:W-:Y:S01]  /*4350*/  UMOV UR4, 0x40 ;  /* 0x0000004000047882 */ /* 0x000fe20000000000 */
[----:B------:R-:W-:Y:S01]  /*4360*/  NOP ;  /* 0x0000000000007918 */ /* 0x000fe20000000000 */
[----:B------:R-:W-:Y:S01]  /*4370*/  UMOV UR6, 0x400 ;  /* 0x0000040000067882 */ /* 0x000fe20000000000 */
[----:B--2---:R-:W-:Y:S02]  /*4380*/  ULEA UR5, UR7, UR4, 0x18 ;  /* 0x0000000407057291 */ /* 0x004fe4000f8ec0ff */
[----:B------:R-:W-:-:S07]  /*4390*/  ULEA UR6, UR7, UR6, 0x18 ;  /* 0x0000000607067291 */ /* 0x000fce000f8ec0ff */
[----:B------:R-:W2:Y:S02]  /*43a0*/  LDS.U8 R2, [UR5+0x1c] ;  /* 0x00001c05ff027984 */ /* 0x000ea40008000000 */
[----:B--2---:R-:W-:-:S13]  /*43b0*/  ISETP.NE.AND P0, PT, R2, RZ, PT ;  /* 0x000000ff0200720c */ /* 0x004fda0003f05270 */
[----:B------:R-:W-:Y:S05]  /*43c0*/  @P0 BRA `(.L_x_81) ;  /* 0x0000000000580947 */ /* 0x000fea0003800000 */
[----:B------:R-:W-:-:S13]  /*43d0*/  ELECT P0, URZ, PT ;  /* 0x0000000000ff782f */ /* 0x000fda0003800000 */
[----:B------:R-:W-:Y:S05]  /*43e0*/  @!P0 BRA `(.L_x_82) ;  /* 0x0000000000608947 */ /* 0x000fea0003800000 */
[----:B------:R-:W-:Y:S01]  /*43f0*/  UMOV UR4, 0x10 ;  /* 0x0000001000047882 */ /* 0x000fe20000000000 */
[----:B------:R-:W-:Y:S01]  /*4400*/  HFMA2 R2, -RZ, RZ, 0, 5.9604644775390625e-08 ;  /* 0x00000001ff027431 */ /* 0x000fe200000001ff */
[----:B------:R-:W-:-:S03]  /*4410*/  MOV R3, 0xffff ;  /* 0x0000ffff00037802 */ /* 0x000fc60000000f00 */
[----:B------:R-:W-:Y:S04]  /*4420*/  DEPBAR.LE SB2, 0x36 ;  /* 0x0000ad800000791a */ /* 0x000fe80000000000 */
[----:B------:R-:W2:Y:S02]  /*4430*/  UTCATOMSWS.FIND_AND_SET.ALIGN UP0, UR4, UR4 ;  /* 0x00000004000475e3 */ /* 0x000ea40008000800 */
[----:B--2---:R-:W-:Y:S01]  /*4440*/  MOV R4, UR4 ;  /* 0x0000000400047c02 */ /* 0x004fe20008000f00 */
[----:B------:R-:W-:Y:S06]  /*4450*/  BRA.U UP0, `(.L_x_83) ;  /* 0x0000000100187547 */ /* 0x000fec000b800000 */
.L_x_84:
[----:B------:R-:W-:Y:S05]  /*4460*/  NANOSLEEP 0x64 ;  /* 0x000000640000795d */ /* 0x000fea0003800000 */
[----:B------:R-:W-:-:S05]  /*4470*/  UMOV UR4, 0x10 ;  /* 0x0000001000047882 */ /* 0x000fca0000000000 */
[----:B------:R-:W-:Y:S04]  /*4480*/  DEPBAR.LE SB2, 0x36 ;  /* 0x0000ad800000791a */ /* 0x000fe80000000000 */
[----:B------:R-:W2:Y:S02]  /*4490*/  UTCATOMSWS.FIND_AND_SET.ALIGN UP0, UR4, UR4 ;  /* 0x00000004000475e3 */ /* 0x000ea40008000800 */
[----:B--2---:R-:W-:Y:S01]  /*44a0*/  MOV R4, UR4 ;  /* 0x0000000400047c02 */ /* 0x004fe20008000f00 */
[----:B------:R-:W-:Y:S05]  /*44b0*/  BRA.U !UP0, `(.L_x_84) ;  /* 0xfffffffd08e87547 */ /* 0x000fea000b83ffff */
.L_x_83:
[-C--:B------:R-:W-:Y:S02]  /*44c0*/  SHF.L.U32 R3, R3, R4.reuse, RZ ;  /* 0x0000000403037219 */ /* 0x080fe400000006ff */
[----:B------:R-:W-:Y:S01]  /*44d0*/  SHF.L.U32 R2, R2, R4, RZ ;  /* 0x0000000402027219 */ /* 0x000fe200000006ff */
[----:B------:R-:W-:Y:S02]  /*44e0*/  IMAD.SHL.U32 R4, R4, 0x20, RZ ;  /* 0x0000002004047824 */ /* 0x000fe400078e00ff */
[----:B------:R2:W-:Y:S04]  /*44f0*/  ATOMS.OR RZ, [UR5+0x14], R3 ;  /* 0x00001403ffff798c */ /* 0x0005e8000b000005 */
[----:B------:R2:W-:Y:S04]  /*4500*/  ATOMS.OR RZ, [UR5+0x18], R2 ;  /* 0x00001802ffff798c */ /* 0x0005e8000b000005 */
[----:B------:R2:W-:Y:S01]  /*4510*/  STS [UR6+0x2a0], R4 ;  /* 0x0002a004ff007988 */ /* 0x0005e20008000806 */
[----:B------:R-:W-:Y:S05]  /*4520*/  BRA `(.L_x_82) ;  /* 0x0000000000107947 */ /* 0x000fea0003800000 */
.L_x_81:
[----:B------:R-:W-:-:S05]  /*4530*/  MOV R2, 0xffffffff ;  /* 0xffffffff00027802 */ /* 0x000fca0000000f00 */
[----:B------:R2:W-:Y:S02]  /*4540*/  STS [UR6+0x2a0], R2 ;  /* 0x0002a002ff007988 */ /* 0x0005e40008000806 */
[----:B--2---:R-:W-:Y:S02]  /*4550*/  MOV R2, 0x4570 ;  /* 0x0000457000027802 */ /* 0x004fe40000000f00 */
[----:B-1---5:R-:W-:Y:S05]  /*4560*/  CALL.REL.NOINC `($__internal_1_$__cuda_sm10x_tcgen05_guardrail_trap_phase_invalid_during_alloc) ;  /* 0x0000005800e87944 */ /* 0x022fea0003c00000 */
.L_x_82:
[----:B------:R-:W-:Y:S05]  /*4570*/  WARPSYNC.ALL ;  /* 0x0000000000007948 */ /* 0x000fea0003800000 */
[----:B------:R-:W3:Y:S01]  /*4580*/  S2UR UR4, SR_CgaCtaId ;  /* 0x00000000000479c3 */ /* 0x000ee20000008800 */
[----:B------:R-:W-:Y:S01]  /*4590*/  UMOV UR14, 0x400 ;  /* 0x00000400000e7882 */ /* 0x000fe20000000000 */
[----:B------:R-:W-:-:S06]  /*45a0*/  NOP ;  /* 0x0000000000007918 */ /* 0x000fcc0000000000 */
[----:B------:R-:W-:Y:S06]  /*45b0*/  BAR.ARV 0x6, 0xa0 ;  /* 0x0182800000007b1d */ /* 0x000fec0000002000 */
[----:B------:R-:W4:Y:S01]  /*45c0*/  LDCU.64 UR6, c[0x0][0x388] ;  /* 0x00007100ff0677ac */ /* 0x000f220008000a00 */
[----:B------:R-:W-:Y:S01]  /*45d0*/  LOP3.LUT R0, R0, 0xffff, RZ, 0xc0, !PT ;  /* 0x0000ffff00007812 */ /* 0x000fe200078ec0ff */
[----:B------:R-:W-:Y:S02]  /*45e0*/  IMAD.MOV.U32 R9, RZ, RZ, 0x1 ;  /* 0x00000001ff097424 */ /* 0x000fe400078e00ff */
[----:B------:R-:W-:Y:S01]  /*45f0*/  IMAD.MOV.U32 R8, RZ, RZ, RZ ;  /* 0x000000ffff087224 */ /* 0x000fe200078e00ff */
[----:B------:R-:W-:Y:S01]  /*4600*/  R2UR UR15, R0 ;  /* 0x00000000000f72ca */ /* 0x000fe200000e0000 */
[----:B--2---:R-:W-:Y:S01]  /*4610*/  IMAD.MOV.U32 R3, RZ, RZ, RZ ;  /* 0x000000ffff037224 */ /* 0x004fe200078e00ff */
[----:B------:R-:W-:Y:S01]  /*4620*/  UMOV UR18, URZ ;  /* 0x000000ff00127c82 */ /* 0x000fe20008000000 */
[----:B------:R-:W-:Y:S01]  /*4630*/  UMOV UR13, URZ ;  /* 0x000000ff000d7c82 */ /* 0x000fe20008000000 */
[----:B------:R-:W-:Y:S01]  /*4640*/  UMOV UR20, 0x0 ;  /* 0x0000000000147882 */ /* 0x000fe20000000000 */
[----:B---3--:R-:W-:Y:S01]  /*4650*/  ULEA UR14, UR4, UR14, 0x18 ;  /* 0x0000000e040e7291 */ /* 0x008fe2000f8ec0ff */
[----:B------:R-:W-:-:S03]  /*4660*/  UMOV UR21, 0x4200010 ;  /* 0x0420001000157882 */ /* 0x000fc60000000000 */
[----:B------:R-:W-:Y:S02]  /*4670*/  UIADD3 UR23, UPT, UPT, UR14, 0x258, URZ ;  /* 0x000002580e177890 */ /* 0x000fe4000fffe0ff */
[----:B----4-:R-:W-:-:S03]  /*4680*/  UIADD3 UR4, UPT, UPT, UR6, 0x1f, URZ ;  /* 0x0000001f06047890 */ /* 0x010fc6000fffe0ff */
[----:B------:R-:W2:Y:S01]  /*4690*/  LDS R2, [UR14+0x2a0] ;  /* 0x0002a00eff027984 */ /* 0x000ea20008000800 */
[----:B------:R-:W3:Y:S01]  /*46a0*/  LDCU UR6, c[0x0][0x390] ;  /* 0x00007200ff0677ac */ /* 0x000ee20008000800 */
[----:B------:R-:W-:Y:S02]  /*46b0*/  USHF.R.S32.HI UR5, URZ, 0x1f, UR4 ;  /* 0x0000001fff057899 */ /* 0x000fe40008011404 */
[----:B------:R-:W-:Y:S02]  /*46c0*/  UPRMT UR23, URZ, 0x654, UR23 ;  /* 0x00000654ff177896 */ /* 0x000fe40008000017 */
[----:B------:R-:W-:Y:S02]  /*46d0*/  ULEA.HI UR4, UR5, UR4, URZ, 0x5 ;  /* 0x0000000405047291 */ /* 0x000fe4000f8f28ff */
[----:B------:R-:W-:Y:S02]  /*46e0*/  UIADD3 UR5, UPT, UPT, UR14, 0x4600, URZ ;  /* 0x000046000e057890 */ /* 0x000fe4000fffe0ff */
[----:B------:R-:W-:-:S02]  /*46f0*/  USHF.R.S32.HI UR4, URZ, 0x5, UR4 ;  /* 0x00000005ff047899 */ /* 0x000fc40008011404 */
[----:B------:R-:W-:Y:S02]  /*4700*/  USHF.R.U32.HI UR5, URZ, 0x4, UR5 ;  /* 0x00000004ff057899 */ /* 0x000fe40008011605 */
[----:B------:R-:W-:Y:S02]  /*4710*/  UIMAD UR7, UR4, UR7, URZ ;  /* 0x00000007040772a4 */ /* 0x000fe4000f8e02ff */
[----:B------:R-:W-:Y:S02]  /*4720*/  UIADD3 UR4, UPT, UPT, UR14, 0x15600, URZ ;  /* 0x000156000e047890 */ /* 0x000fe4000fffe0ff */
[----:B------:R-:W-:Y:S02]  /*4730*/  ULOP3.LUT UR5, UR5, 0x3fff, URZ, 0xc0, !UPT ;  /* 0x00003fff05057892 */ /* 0x000fe4000f8ec0ff */
[----:B------:R-:W-:Y:S02]  /*4740*/  USHF.R.U32.HI UR4, URZ, 0x4, UR4 ;  /* 0x00000004ff047899 */ /* 0x000fe40008011604 */
[----:B------:R-:W-:-:S02]  /*4750*/  ULOP3.LUT UR16, UR5, 0x10000, URZ, 0xfc, !UPT ;  /* 0x0001000005107892 */ /* 0x000fc4000f8efcff */
[----:B------:R-:W-:Y:S02]  /*4760*/  ULOP3.LUT UR17, UR4, 0x3fff, URZ, 0xc0, !UPT ;  /* 0x00003fff04117892 */ /* 0x000fe4000f8ec0ff */
[----:B---3--:R-:W-:Y:S02]  /*4770*/  UIMAD UR4, UR7, UR6, URZ ;  /* 0x00000006070472a4 */ /* 0x008fe4000f8e02ff */
[----:B------:R-:W-:Y:S02]  /*4780*/  ULOP3.LUT UR17, UR17, 0x10000, URZ, 0xfc, !UPT ;  /* 0x0001000011117892 */ /* 0x000fe4000f8efcff */
[----:B------:R-:W-:Y:S02]  /*4790*/  UIADD3 UR22, UPT, UPT, UR4, -0x1, URZ ;  /* 0xffffffff04167890 */ /* 0x000fe4000fffe0ff */
[----:B------:R-:W-:Y:S01]  /*47a0*/  UISETP.GE.AND UP3, UPT, UR4, 0x1, UPT ;  /* 0x000000010400788c */ /* 0x000fe2000bf66270 */
[C---:B--2---:R-:W-:Y:S01]  /*47b0*/  VIADD R5, R2.reuse, 0x80 ;  /* 0x0000008002057836 */ /* 0x044fe20000000000 */
[----:B------:R-:W-:-:S04]  /*47c0*/  LOP3.LUT R4, R2, 0xffff, RZ, 0xc0, !PT ;  /* 0x0000ffff02047812 */ /* 0x000fc800078ec0ff */
[----:B------:R-:W-:-:S05]  /*47d0*/  LOP3.LUT R5, R5, 0xffff, RZ, 0xc0, !PT ;  /* 0x0000ffff05057812 */ /* 0x000fca00078ec0ff */
[----:B------:R2:W-:Y:S02]  /*47e0*/  STL.64 [R1], R4 ;  /* 0x0000000401007387 */ /* 0x0005e40000100a00 */
.L_x_91:
[----:B--2---:R-:W-:-:S04]  /*47f0*/  SHF.L.U32 R5, R8, 0x1f, RZ ;  /* 0x0000001f08057819 */ /* 0x004fc800000006ff */
[----:B------:R-:W2:Y:S02]  /*4800*/  SYNCS.PHASECHK.TRANS64.TRYWAIT P0, [UR14+0x250], R5 ;  /* 0x00025005ff0075a7 */ /* 0x000ea4000800110e */
[----:B--23--:R-:W-:Y:S05]  /*4810*/  @!P0 BRA `(.L_x_85) ;  /* 0x0000005000ec8947 */ /* 0x00cfea0003800000 */
.L_x_211:
[----:B--2---:R-:W2:Y:S01]  /*4820*/  LDS.128 R4, [UR14+0x290] ;  /* 0x0002900eff047984 */ /* 0x004ea20008000c00 */
[----:B------:R-:W-:Y:S01]  /*4830*/  ULEA UR19, UR18, UR14, 0x3 ;  /* 0x0000000e12137291 */ /* 0x000fe2000f8e18ff */
[----:B------:R-:W-:Y:S01]  /*4840*/  SHF.L.U32 R0, R9, 0x1f, RZ ;  /* 0x0000001f09007819 */ /* 0x000fe200000006ff */
[----:B------:R-:W-:Y:S01]  /*4850*/  @!PT LDS RZ, [RZ] ;  /* 0x00000000fffff984 */ /* 0x000fe20000000800 */
[----:B------:R-:W-:Y:S01]  /*4860*/  @!PT LDS RZ, [RZ] ;  /* 0x00000000fffff984 */ /* 0x000fe20000000800 */
[----:B------:R-:W-:Y:S01]  /*4870*/  @!PT LDS RZ, [RZ] ;  /* 0x00000000fffff984 */ /* 0x000fe20000000800 */
[----:B------:R-:W-:Y:S01]  /*4880*/  @!PT LDS RZ, [RZ] ;  /* 0x00000000fffff984 */ /* 0x000fe20000000800 */
[----:B------:R3:W-:Y:S06]  /*4890*/  MEMBAR.ALL.CTA ;  /* 0x0000000000007992 */ /* 0x0007ec0000008000 */
[----:B---3--:R-:W3:Y:S02]  /*48a0*/  FENCE.VIEW.ASYNC.S ;  /* 0x00000000000073c6 */ /* 0x008ee40000000000 */
[----:B---3--:R-:W-:Y:S01]  /*48b0*/  SYNCS.ARRIVE.TRANS64.RED.A1T0 RZ, [UR23], RZ ;  /* 0x000000ffffff79a7 */ /* 0x008fe20008100417 */
[----:B------:R-:W3:Y:S01]  /*48c0*/  SYNCS.PHASECHK.TRANS64.TRYWAIT P0, [UR19+0x270], R0 ;  /* 0x00027000ff0075a7 */ /* 0x000ee20008001113 */
[----:B--2---:R-:W-:Y:S01]  /*48d0*/  LOP3.LUT P2, RZ, R6, 0x1, RZ, 0xc0, !PT ;  /* 0x0000000106ff7812 */ /* 0x004fe2000784c0ff */
[----:B---3--:R-:W-:-:S12]  /*48e0*/  @!P0 BRA `(.L_x_86) ;  /* 0x0000005000d08947 */ /* 0x008fd80003800000 */
.L_x_213:
[----:B------:R-:W-:Y:S05]  /*48f0*/  BRA.U !UP3, `(.L_x_87) ;  /* 0x000000010ba47547 */ /* 0x000fea000b800000 */
[----:B--2---:R-:W-:Y:S01]  /*4900*/  IMAD.U32 R0, RZ, RZ, UR18 ;  /* 0x00000012ff007e24 */ /* 0x004fe2000f8e00ff */
[----:B------:R-:W-:-:S04]  /*4910*/  ULEA UR4, UR13, UR14, 0x3 ;  /* 0x0000000e0d047291 */ /* 0x000fc8000f8e18ff */
[----:B------:R-:W-:Y:S02]  /*4920*/  LEA R4, R0, R1, 0x2 ;  /* 0x0000000100047211 */ /* 0x000fe400078e10ff */
[----:B------:R-:W-:-:S04]  /*4930*/  SHF.L.U32 R0, R3, 0x1f, RZ ;  /* 0x0000001f03007819 */ /* 0x000fc800000006ff */
[----:B------:R-:W5:Y:S01]  /*4940*/  LDL R4, [R4] ;  /* 0x0000000004047983 */ /* 0x000f620000100800 */
[----:B------:R2:W3:Y:S01]  /*4950*/  SYNCS.PHASECHK.TRANS64.TRYWAIT P1, [UR4], R0 ;  /* 0x00000000ff0075a7 */ /* 0x0004e20008021104 */
[----:B------:R-:W-:Y:S01]  /*4960*/  UPLOP3.LUT UP2, UPT, UPT, UPT, UPT, 0x40, 0x4 ;  /* 0x000000000004789c */ /* 0x000fe20003f4e870 */
[----:B------:R-:W-:Y:S01]  /*4970*/  UMOV UR11, UR22 ;  /* 0x00000016000b7c82 */ /* 0x000fe20008000000 */
[----:B------:R-:W-:-:S09]  /*4980*/  UMOV UR10, UR13 ;  /* 0x0000000d000a7c82 */ /* 0x000fd20008000000 */
.L_x_90:
[----:B----4-:R-:W-:Y:S01]  /*4990*/  ULEA UR5, UR10, UR14, 0x3 ;  /* 0x0000000e0a057291 */ /* 0x010fe2000f8e18ff */
[----:B--23--:R-:W-:Y:S11]  /*49a0*/  @P1 BRA `(.L_x_88) ;  /* 0x00000000000c1947 */ /* 0x00cff60003800000 */
[----:B------:R-:W-:Y:S04]  /*49b0*/  SHF.L.U32 R5, R3, 0x1f, RZ ;  /* 0x0000001f03057819 */ /* 0x000fe800000006ff */
[----:B------:R-:W3:Y:S02]  /*49c0*/  SYNCS.PHASECHK.TRANS64.TRYWAIT P0, [UR5], R5 ;  /* 0x00000005ff0075a7 */ /* 0x000ee40008001105 */
[----:B---3--:R-:W-:Y:S05]  /*49d0*/  @!P0 BRA `(.L_x_89) ;  /* 0x0000005000ac8947 */ /* 0x008fea0003800000 */
.L_x_88:
[----:B------:R-:W-:Y:S01]  /*49e0*/  UISETP.NE.AND UP0, UPT, UR11, URZ, UPT ;  /* 0x000000ff0b00728c */ /* 0x000fe2000bf05270 */
[----:B------:R-:W-:Y:S01]  /*49f0*/  PLOP3.LUT P1, PT, PT, PT, PT, 0x80, 0x8 ;  /* 0x000000000008781c */ /* 0x000fe20003f2f070 */
[----:B------:R-:W-:Y:S02]  /*4a00*/  UIADD3 UR4, UPT, UPT, UR10, 0x1, URZ ;  /* 0x000000010a047890 */ /* 0x000fe4000fffe0ff */
[----:B------:R-:W-:Y:S02]  /*4a10*/  ULEA UR8, UR10, UR17, 0x8 ;  /* 0x000000110a087291 */ /* 0x000fe4000f8e40ff */
[----:B------:R-:W-:Y:S01]  /*4a20*/  UISETP.NE.AND UP1, UPT, UR4, 0x22, UPT ;  /* 0x000000220400788c */ /* 0x000fe2000bf25270 */
[----:B------:R-:W-:Y:S01]  /*4a30*/  PLOP3.LUT P0, PT, PT, PT, UP0, 0x80, 0x8 ;  /* 0x000000000008781c */ /* 0x000fe20003f0f008 */
[----:B------:R-:W-:Y:S02]  /*4a40*/  UIADD3 UR5, UPT, UPT, UR5, 0x110, URZ ;  /* 0x0000011005057890 */ /* 0x000fe4000fffe0ff */
[----:B------:R-:W-:Y:S02]  /*4a50*/  USEL UR6, URZ, 0x1, UP1 ;  /* 0x00000001ff067887 */ /* 0x000fe40008800000 */
[----:B------:R-:W-:Y:S01]  /*4a60*/  USEL UR13, UR4, URZ, UP1 ;  /* 0x000000ff040d7287 */ /* 0x000fe20008800000 */
[----:B------:R-:W-:Y:S01]  /*4a70*/  UMOV UR9, 0xc0004010 ;  /* 0xc000401000097882 */ /* 0x000fe20000000000 */
[----:B------:R-:W-:Y:S02]  /*4a80*/  UMOV UR7, 0xc0004010 ;  /* 0xc000401000077882 */ /* 0x000fe40000000000 */
[----:B------:R-:W-:Y:S01]  /*4a90*/  @UP0 ULEA UR4, UR13, UR14, 0x3 ;  /* 0x0000000e0d040291 */ /* 0x000fe2000f8e18ff */
[----:B------:R-:W-:Y:S01]  /*4aa0*/  LOP3.LUT R3, R3, UR6, RZ, 0x3c, !PT ;  /* 0x0000000603037c12 */ /* 0x000fe2000f8e3cff */
[----:B------:R-:W-:Y:S03]  /*4ab0*/  ULEA UR6, UR10, UR16, 0x7 ;  /* 0x000000100a067291 */ /* 0x000fe6000f8e38ff */
[----:B--2---:R-:W-:Y:S01]  /*4ac0*/  @P0 SHF.L.U32 R0, R3, 0x1f, RZ ;  /* 0x0000001f03000819 */ /* 0x004fe200000006ff */
[----:B------:R-:W-:Y:S03]  /*4ad0*/  UMOV UR10, UR13 ;  /* 0x0000000d000a7c82 */ /* 0x000fe60008000000 */
[----:B------:R4:W2:Y:S01]  /*4ae0*/  @P0 SYNCS.PHASECHK.TRANS64.TRYWAIT P1, [UR4], R0 ;  /* 0x00000000ff0005a7 */ /* 0x0008a20008021104 */
[----:B------:R-:W-:Y:S11]  /*4af0*/  ELECT P0, URZ, PT ;  /* 0x0000000000ff782f */ /* 0x000ff60003800000 */
[----:B------:R-:W-:Y:S02]  /*4b00*/  @!UPT UIADD3 URZ, UPT, UPT, URZ, URZ, URZ ;  /* 0x000000fffffff290 */ /* 0x000fe4000fffe0ff */
[----:B-----5:R-:W-:Y:S01]  /*4b10*/  @P0 R2UR.BROADCAST UR12, R4 ;  /* 0x00000000040c02ca */ /* 0x020fe200008e0000 */
[----:B------:R-:W-:Y:S02]  /*4b20*/  UIADD3 UR4, UPT, UPT, UR11, 0x1, URZ ;  /* 0x000000010b047890 */ /* 0x000fe4000fffe0ff */
[----:B------:R-:W-:Y:S02]  /*4b30*/  UIADD3 UR11, UPT, UPT, UR11, -0x1, URZ ;  /* 0xffffffff0b0b7890 */ /* 0x000fe4000fffe0ff */
[----:B------:R-:W-:Y:S08]  /*4b40*/  UISETP.GT.U32.AND UP0, UPT, UR4, 0x1, UPT ;  /* 0x000000010400788c */ /* 0x000ff0000bf04070 */
[----:B------:R4:W-:Y:S01]  /*4b50*/  UTCQMMA gdesc[UR6], gdesc[UR8], tmem[UR12], tmem[UR20], idesc[UR21], UP2 ;  /* 0x00ff1408060075ea */ /* 0x0009e2000900030c */
[----:B------:R-:W-:Y:S01]  /*4b60*/  UPLOP3.LUT UP2, UPT, UPT, UPT, UPT, 0x80, 0x8 ;  /* 0x000000000008789c */ /* 0x000fe20003f4f070 */
[----:B------:R4:W-:Y:S01]  /*4b70*/  UTCBAR.MULTICAST [UR5], URZ, UR15 ;  /* 0x000000ff050073e9 */ /* 0x0009e2000800080f */
[----:B------:R-:W-:Y:S09]  /*4b80*/  BRA.U UP0, `(.L_x_90) ;  /* 0xfffffffd00807547 */ /* 0x000ff2000b83ffff */
.L_x_87:
[----:B------:R-:W-:Y:S01]  /*4b90*/  UIADD3 UR4, UPT, UPT, UR18, 0x1, URZ ;  /* 0x0000000112047890 */ /* 0x000fe2000fffe0ff */
[----:B------:R-:W-:Y:S01]  /*4ba0*/  LOP3.LUT R8, R8, 0x1, RZ, 0x3c, !PT ;  /* 0x0000000108087812 */ /* 0x000fe200078e3cff */
[----:B----4-:R-:W-:Y:S02]  /*4bb0*/  UIADD3 UR5, UPT, UPT, UR19, 0x260, URZ ;  /* 0x0000026013057890 */ /* 0x010fe4000fffe0ff */
[----:B------:R-:W-:-:S04]  /*4bc0*/  UISETP.NE.AND UP0, UPT, UR4, 0x2, UPT ;  /* 0x000000020400788c */ /* 0x000fc8000bf05270 */
[----:B------:R-:W-:Y:S02]  /*4bd0*/  USEL UR6, URZ, 0x1, UP0 ;  /* 0x00000001ff067887 */ /* 0x000fe40008000000 */
[----:B------:R-:W-:Y:S01]  /*4be0*/  USEL UR18, UR4, URZ, UP0 ;  /* 0x000000ff04127287 */ /* 0x000fe20008000000 */
[----:B------:R3:W-:Y:S03]  /*4bf0*/  UTCBAR [UR5], URZ ;  /* 0x000000ff050073e9 */ /* 0x0007e600080000ff */
[----:B------:R-:W-:Y:S01]  /*4c00*/  LOP3.LUT R9, R9, UR6, RZ, 0x3c, !PT ;  /* 0x0000000609097c12 */ /* 0x000fe2000f8e3cff */
[----:B------:R-:W-:Y:S07]  /*4c10*/  @P2 BRA `(.L_x_91) ;  /* 0xfffffff800f42947 */ /* 0x000fee000383ffff */
[----:B------:R-:W4:Y:S01]  /*4c20*/  S2UR UR6, SR_CgaCtaId ;  /* 0x00000000000679c3 */ /* 0x000f220000008800 */
[----:B------:R-:W-:Y:S01]  /*4c30*/  ELECT P0, URZ, PT ;  /* 0x0000000000ff782f */ /* 0x000fe20003800000 */
[----:B--2---:R-:W-:Y:S01]  /*4c40*/  IMAD.MOV.U32 R0, RZ, RZ, 0x1 ;  /* 0x00000001ff007424 */ /* 0x004fe200078e00ff */
[----:B------:R-:W-:Y:S01]  /*4c50*/  UIADD3 UR14, UPT, UPT, UR14, 0x270, URZ ;  /* 0x000002700e0e7890 */ /* 0x000fe2000fffe0ff */
[----:B------:R-:W-:Y:S01]  /*4c60*/  SHF.L.U32 R3, R9, 0x1f, RZ ;  /* 0x0000001f09037819 */ /* 0x000fe200000006ff */
[----:B------:R-:W-:-:S03]  /*4c70*/  UMOV UR4, 0x40 ;  /* 0x0000004000047882 */ /* 0x000fc60000000000 */
[----:B------:R-:W-:Y:S01]  /*4c80*/  UVIRTCOUNT.DEALLOC.SMPOOL 0x80 ;  /* 0x000000800000784c */ /* 0x000fe20000000000 */
[----:B----4-:R-:W-:Y:S02]  /*4c90*/  ULEA UR6, UR6, UR4, 0x18 ;  /* 0x0000000406067291 */ /* 0x010fe4000f8ec0ff */
[----:B------:R-:W-:-:S07]  /*4ca0*/  ULEA UR4, UR18, UR14, 0x3 ;  /* 0x0000000e12047291 */ /* 0x000fce000f8e18ff */
[----:B------:R2:W-:Y:S02]  /*4cb0*/  @P0 STS.U8 [UR6+0x1c], R0 ;  /* 0x00001c00ff000988 */ /* 0x0005e40008000006 */
[----:B------:R-:W4:Y:S02]  /*4cc0*/  SYNCS.PHASECHK.TRANS64.TRYWAIT P0, [UR4], R3 ;  /* 0x00000003ff0075a7 */ /* 0x000f240008001104 */
[----:B--2-4-:R-:W-:Y:S05]  /*4cd0*/  @!P0 BRA `(.L_x_92) ;  /* 0x0000005000048947 */ /* 0x014fea0003800000 */
.L_x_216:
[----:B------:R-:W-:-:S04]  /*4ce0*/  UIADD3 UR4, UPT, UPT, UR18, 0x1, URZ ;  /* 0x0000000112047890 */ /* 0x000fc8000fffe0ff */
[----:B------:R-:W-:-:S04]  /*4cf0*/  UISETP.NE.AND UP0, UPT, UR4, 0x2, UPT ;  /* 0x000000020400788c */ /* 0x000fc8000bf05270 */
[----:B---3--:R-:W-:Y:S02]  /*4d00*/  USEL UR5, URZ, 0x1, UP0 ;  /* 0x00000001ff057887 */ /* 0x008fe40008000000 */
[----:B------:R-:W-:-:S04]  /*4d10*/  USEL UR4, UR4, URZ, UP0 ;  /* 0x000000ff04047287 */ /* 0x000fc80008000000 */
[----:B------:R-:W-:Y:S01]  /*4d20*/  ULEA UR4, UR4, UR14, 0x3 ;  /* 0x0000000e04047291 */ /* 0x000fe2000f8e18ff */
[----:B--2---:R-:W-:-:S04]  /*4d30*/  LOP3.LUT R3, R9, UR5, RZ, 0x3c, !PT ;  /* 0x0000000509037c12 */ /* 0x004fc8000f8e3cff */
[----:B------:R-:W-:-:S04]  /*4d40*/  SHF.L.U32 R3, R3, 0x1f, RZ ;  /* 0x0000001f03037819 */ /* 0x000fc800000006ff */
[----:B------:R-:W2:Y:S02]  /*4d50*/  SYNCS.PHASECHK.TRANS64.TRYWAIT P0, [UR4], R3 ;  /* 0x00000003ff0075a7 */ /* 0x000ea40008001104 */
[----:B--2---:R-:W-:Y:S05]  /*4d60*/  @!P0 BRA `(.L_x_93) ;  /* 0x0000004c00f88947 */ /* 0x004fea0003800000 */
.L_x_218:
[----:B------:R-:W-:Y:S01]  /*4d70*/  NOP ;  /* 0x0000000000007918 */ /* 0x000fe20000000000 */
[----:B--2---:R-:W2:Y:S01]  /*4d80*/  LDS R0, [UR6+0x14] ;  /* 0x00001406ff007984 */ /* 0x004ea20008000800 */
[----:B------:R-:W-:Y:S01]  /*4d90*/  LOP3.LUT R2, R2, 0xffff, RZ, 0xc0, !PT ;  /* 0x0000ffff02027812 */ /* 0x000fe200078ec0ff */
[----:B------:R-:W-:Y:S02]  /*4da0*/  IMAD.MOV.U32 R3, RZ, RZ, 0xffff ;  /* 0x0000ffffff037424 */ /* 0x000fe400078e00ff */
[----:B------:R-:W-:Y:S01]  /*4db0*/  IMAD.MOV.U32 R5, RZ, RZ, 0x1 ;  /* 0x00000001ff057424 */ /* 0x000fe200078e00ff */
[----:B------:R-:W-:-:S04]  /*4dc0*/  SHF.R.U32.HI R2, RZ, 0x5, R2 ;  /* 0x00000005ff027819 */ /* 0x000fc80000011602 */
[-C--:B------:R-:W-:Y:S02]  /*4dd0*/  SHF.L.U32 R3, R3, R2.reuse, RZ ;  /* 0x0000000203037219 */ /* 0x080fe400000006ff */
[----:B------:R-:W-:Y:S02]  /*4de0*/  SHF.L.U32 R5, R5, R2, RZ ;  /* 0x0000000205057219 */ /* 0x000fe400000006ff */
[----:B--2---:R-:W-:-:S04]  /*4df0*/  LOP3.LUT R0, R0, R3, RZ, 0xc0, !PT ;  /* 0x0000000300007212 */ /* 0x004fc800078ec0ff */
[----:B------:R-:W-:-:S13]  /*4e00*/  ISETP.NE.AND P0, PT, R0, R3, PT ;  /* 0x000000030000720c */ /* 0x000fda0003f05270 */
[----:B------:R-:W-:Y:S05]  /*4e10*/  @P0 BRA `(.L_x_94) ;  /* 0x00000000005c0947 */ /* 0x000fea0003800000 */
[----:B------:R-:W2:Y:S02]  /*4e20*/  LDS R0, [UR6+0x18] ;  /* 0x00001806ff007984 */ /* 0x000ea40008000800 */
[----:B--2---:R-:W-:-:S04]  /*4e30*/  LOP3.LUT R0, R0, R5, RZ, 0xc0, !PT ;  /* 0x0000000500007212 */ /* 0x004fc800078ec0ff */
[----:B------:R-:W-:-:S13]  /*4e40*/  ISETP.NE.AND P0, PT, R0, R5, PT ;  /* 0x000000050000720c */ /* 0x000fda0003f05270 */
[----:B------:R-:W-:Y:S05]  /*4e50*/  @P0 BRA `(.L_x_95) ;  /* 0x0000000000400947 */ /* 0x000fea0003800000 */
[----:B------:R-:W-:Y:S01]  /*4e60*/  R2UR UR4, R3 ;  /* 0x00000000030472ca */ /* 0x000fe200000e0000 */
[----:B------:R-:W2:Y:S01]  /*4e70*/  S2R R2, SR_LANEID ;  /* 0x0000000000027919 */ /* 0x000ea20000000000 */
[----:B------:R-:W-:-:S04]  /*4e80*/  LOP3.LUT R5, RZ, R5, RZ, 0x33, !PT ;  /* 0x00000005ff057212 */ /* 0x000fc800078e33ff */
[----:B------:R-:W3:Y:S07]  /*4e90*/  REDUX UR7, R5 ;  /* 0x00000000050773c4 */ /* 0x000eee0000000000 */
[----:B------:R-:W-:-:S03]  /*4ea0*/  ULOP3.LUT UR5, URZ, UR4, URZ, 0x33, !UPT ;  /* 0x00000004ff057292 */ /* 0x000fc6000f8e33ff */
[----:B------:R-:W-:Y:S02]  /*4eb0*/  VOTEU.ANY UR4, UPT, PT ;  /* 0x0000000000047886 */ /* 0x000fe400038e0100 */
[----:B------:R-:W-:Y:S01]  /*4ec0*/  UFLO.U32 UR4, UR4 ;  /* 0x00000004000472bd */ /* 0x000fe200080e0000 */
[----:B------:R-:W-:-:S04]  /*4ed0*/  IMAD.U32 R0, RZ, RZ, UR5 ;  /* 0x00000005ff007e24 */ /* 0x000fc8000f8e00ff */
[----:B------:R-:W4:Y:S02]  /*4ee0*/  REDUX UR8, R0 ;  /* 0x00000000000873c4 */ /* 0x000f240000000000 */
[----:B------:R1:W-:Y:S01]  /*4ef0*/  UTCATOMSWS.AND URZ, UR5 ;  /* 0x0000000500ff79e3 */ /* 0x0003e20008000000 */
[----:B--2---:R-:W-:Y:S01]  /*4f00*/  ISETP.EQ.U32.AND P0, PT, R2, UR4, PT ;  /* 0x0000000402007c0c */ /* 0x004fe2000bf02070 */
[----:B---3--:R-:W-:Y:S02]  /*4f10*/  IMAD.U32 R2, RZ, RZ, UR7 ;  /* 0x00000007ff027e24 */ /* 0x008fe4000f8e00ff */
[----:B----4-:R-:W-:-:S10]  /*4f20*/  IMAD.U32 R3, RZ, RZ, UR8 ;  /* 0x00000008ff037e24 */ /* 0x010fd4000f8e00ff */
[----:B------:R2:W-:Y:S04]  /*4f30*/  @P0 ATOMS.AND RZ, [UR6+0x14], R3 ;  /* 0x00001403ffff098c */ /* 0x0005e8000a800006 */
[----:B------:R2:W-:Y:S01]  /*4f40*/  @P0 ATOMS.AND RZ, [UR6+0x18], R2 ;  /* 0x00001802ffff098c */ /* 0x0005e2000a800006 */
[----:B-1----:R-:W-:Y:S05]  /*4f50*/  BRA `(.L_x_96) ;  /* 0x0000000000147947 */ /* 0x002fea0003800000 */
.L_x_95:
[----:B------:R-:W-:Y:S02]  /*4f60*/  MOV R2, 0x4f80 ;  /* 0x00004f8000027802 */ /* 0x000fe40000000f00 */
[----:B-1---5:R-:W-:Y:S05]  /*4f70*/  CALL.REL.NOINC `($__internal_0_$__cuda_sm10x_tcgen05_guardrail_trap_col_being_dealloced_not_returned_by_alloc) ;  /* 0x0000005000587944 */ /* 0x022fea0003c00000 */
[----:B------:R-:W-:Y:S05]  /*4f80*/  BRA `(.L_x_96) ;  /* 0x0000000000087947 */ /* 0x000fea0003800000 */
.L_x_94:
[----:B------:R-:W-:Y:S02]  /*4f90*/  MOV R2, 0x4fb0 ;  /* 0x00004fb000027802 */ /* 0x000fe40000000f00 */
[----:B-1---5:R-:W-:Y:S05]  /*4fa0*/  CALL.REL.NOINC `($__internal_2_$__cuda_sm10x_tcgen05_guardrail_trap_unallocated_columns_being_dealloced) ;  /* 0x0000005000647944 */ /* 0x022fea0003c00000 */
.L_x_96:
[----:B------:R-:W-:Y:S01]  /*4fb0*/  NOP ;  /* 0x0000000000007918 */ /* 0x000fe20000000000 */
[----:B------:R-:W-:Y:S05]  /*4fc0*/  EXIT ;  /* 0x000000000000794d */ /* 0x000fea0003800000 */
.L_x_80:
[----:B------:R-:W-:-:S09]  /*4fd0*/  UISETP.NE.OR UP0, UPT, UR18, 0x3, !UP3 ;  /* 0x000000031200788c */ /* 0x000fd2000df05670 */
[----:B------:R-:W-:Y:S05]  /*4fe0*/  BRA.U UP0, `(.L_x_97) ;  /* 0x0000000d00d47547 */ /* 0x000fea000b800000 */
[----:B------:R-:W2:Y:S01]  /*4ff0*/  LDCU.64 UR4, c[0x0][0x888] ;  /* 0x00011100ff0477ac */ /* 0x000ea20008000a00 */
[----:B------:R-:W3:Y:S01]  /*5000*/  S2UR UR10, SR_CgaCtaId ;  /* 0x00000000000a79c3 */ /* 0x000ee20000008800 */
[----:B------:R-:W-:Y:S01]  /*5010*/  HFMA2 R10, -RZ, RZ, 0, 5.9604644775390625e-08 ;  /* 0x00000001ff0a7431 */ /* 0x000fe200000001ff */
[----:B------:R-:W-:Y:S01]  /*5020*/  MOV R9, RZ ;  /* 0x000000ff00097202 */ /* 0x000fe20000000f00 */
[----:B------:R-:W4:Y:S01]  /*5030*/  LDCU UR40, c[0x0][0x370] ;  /* 0x00006e00ff2877ac */ /* 0x000f220008000800 */
[----:B------:R-:W-:Y:S01]  /*5040*/  HFMA2 R0, -RZ, RZ, 0, 0.00048828125 ;  /* 0x00001000ff007431 */ /* 0x000fe200000001ff */
[----:B------:R-:W4:Y:S03]  /*5050*/  LDCU.128 UR28, c[0x0][0xb10] ;  /* 0x00016200ff1c77ac */ /* 0x000f260008000c00 */
[----:B------:R-:W1:Y:S01]  /*5060*/  LDC.64 R12, c[0x0][0x348] ;  /* 0x0000d200ff0c7b82 */ /* 0x000e620000000a00 */
[----:B------:R-:W3:Y:S01]  /*5070*/  LDCU UR38, c[0x0][0x374] ;  /* 0x00006e80ff2677ac */ /* 0x000ee20008000800 */
[----:B------:R-:W3:Y:S01]  /*5080*/  LDCU.64 UR26, c[0x0][0x890] ;  /* 0x00011200ff1a77ac */ /* 0x000ee20008000a00 */
[----:B------:R-:W3:Y:S01]  /*5090*/  LDCU UR24, c[0x0][0xb0c] ;  /* 0x00016180ff1877ac */ /* 0x000ee20008000800 */
[----:B--2---:R-:W-:Y:S01]  /*50a0*/  UISETP.NE.U32.AND UP0, UPT, UR4, URZ, UPT ;  /* 0x000000ff0400728c */ /* 0x004fe2000bf05070 */
[----:B------:R-:W2:Y:S01]  /*50b0*/  LDCU UR47, c[0x0][0xb20] ;  /* 0x00016400ff2f77ac */ /* 0x000ea20008000800 */
[----:B------:R-:W2:Y:S01]  /*50c0*/  LDCU UR4, c[0x0][0xb30] ;  /* 0x00016600ff0477ac */ /* 0x000ea20008000800 */
[----:B------:R-:W2:Y:S01]  /*50d0*/  LDCU.128 UR32, c[0x0][0x980] ;  /* 0x00013000ff2077ac */ /* 0x000ea20008000c00 */
[----:B------:R-:W-:Y:S01]  /*50e0*/  UMOV UR25, 0x400 ;  /* 0x0000040000197882 */ /* 0x000fe20000000000 */
[----:B----4-:R-:W-:-:S02]  /*50f0*/  UIMAD.WIDE.U32 UR6, UR40, UR28, URZ ;  /* 0x0000001c280672a5 */ /* 0x010fc4000f8e00ff */
[----:B---3--:R-:W-:Y:S02]  /*5100*/  UIMAD.WIDE.U32 UR8, UR38, UR31, URZ ;  /* 0x0000001f260872a5 */ /* 0x008fe4000f8e00ff */
[----:B------:R-:W-:Y:S02]  /*5110*/  ULEA UR25, UR10, UR25, 0x18 ;  /* 0x000000190a197291 */ /* 0x000fe4000f8ec0ff */
[----:B------:R-:W-:Y:S02]  /*5120*/  UISETP.NE.AND.EX UP5, UPT, UR5, URZ, UPT, UP0 ;  /* 0x000000ff0500728c */ /* 0x000fe4000bfa5300 */
[----:B------:R-:W-:Y:S02]  /*5130*/  UISETP.NE.U32.AND UP6, UPT, UR26, URZ, UPT ;  /* 0x000000ff1a00728c */ /* 0x000fe4000bfc5070 */
[----:B------:R-:W-:Y:S02]  /*5140*/  UIADD3 UR42, UPT, UPT, UR25, 0x228, URZ ;  /* 0x00000228192a7890 */ /* 0x000fe4000fffe0ff */
[----:B------:R-:W-:-:S02]  /*5150*/  UIADD3 UR41, UPT, UPT, UR25, 0x258, URZ ;  /* 0x0000025819297890 */ /* 0x000fc4000fffe0ff */
[----:B------:R-:W-:Y:S02]  /*5160*/  UIADD3 UR17, UPT, UPT, UR25, 0x220, URZ ;  /* 0x0000022019117890 */ /* 0x000fe4000fffe0ff */
[----:B------:R-:W-:Y:S02]  /*5170*/  UISETP.NE.AND UP0, UPT, UR39, 0x1, UPT ;  /* 0x000000012700788c */ /* 0x000fe4000bf05270 */
[----:B------:R-:W-:Y:S01]  /*5180*/  UISETP.NE.AND UP0, UPT, UR24, 0x1, UPT ;  /* 0x000000011800788c */ /* 0x000fe2000bf05270 */
[----:B------:R-:W-:Y:S01]  /*5190*/  UMOV UR45, UR7 ;  /* 0x00000007002d7c82 */ /* 0x000fe20008000000 */
[----:B------:R-:W-:Y:S01]  /*51a0*/  UMOV UR44, UR9 ;  /* 0x00000009002c7c82 */ /* 0x000fe20008000000 */
[----:B------:R-:W-:Y:S02]  /*51b0*/  USEL UR46, URZ, 0x1, UP4 ;  /* 0x00000001ff2e7887 */ /* 0x000fe4000a000000 */
[----:B------:R-:W-:Y:S02]  /*51c0*/  UISETP.GE.AND UP2, UPT, UR39, 0x1, UPT ;  /* 0x000000012700788c */ /* 0x000fe4000bf46270 */
[----:B------:R-:W-:-:S02]  /*51d0*/  UISETP.NE.AND UP0, UPT, UR30, 0x1, UPT ;  /* 0x000000011e00788c */ /* 0x000fc4000bf05270 */
[----:B------:R-:W-:Y:S01]  /*51e0*/  UPLOP3.LUT UP4, UPT, UPT, UPT, UPT, 0x40, 0x4 ;  /* 0x000000000004789c */ /* 0x000fe20003f8e870 */
[----:B------:R-:W3:Y:S01]  /*51f0*/  LDCU.64 UR22, c[0x0][0xb28] ;  /* 0x00016500ff1677ac */ /* 0x000ee20008000a00 */
[----:B------:R-:W4:Y:S01]  /*5200*/  LDCU.64 UR36, c[0x0][0x990] ;  /* 0x00013200ff2477ac */ /* 0x000f220008000a00 */
[----:B------:R-:W-:Y:S02]  /*5210*/  UISETP.NE.AND.EX UP6, UPT, UR27, URZ, UPT, UP6 ;  /* 0x000000ff1b00728c */ /* 0x000fe4000bfc5360 */
[----:B------:R-:W-:Y:S02]  /*5220*/  UPRMT UR42, UR10, 0x654, UR42 ;  /* 0x000006540a2a7896 */ /* 0x000fe4000800002a */
[----:B------:R-:W-:Y:S02]  /*5230*/  UPRMT UR41, URZ, 0x654, UR41 ;  /* 0x00000654ff297896 */ /* 0x000fe40008000029 */
[----:B------:R-:W-:Y:S02]  /*5240*/  UPRMT UR43, UR10, 0x654, UR17 ;  /* 0x000006540a2b7896 */ /* 0x000fe40008000011 */
[----:B------:R-:W-:-:S02]  /*5250*/  USHF.R.U32.HI UR45, URZ, UR29, UR45 ;  /* 0x0000001dff2d7299 */ /* 0x000fc4000801162d */
[----:B--2---:R-:W-:Y:S02]  /*5260*/  USHF.R.U32.HI UR44, URZ, UR47, UR44 ;  /* 0x0000002fff2c7299 */ /* 0x004fe4000801162c */
[----:B------:R-:W-:Y:S02]  /*5270*/  UISETP.NE.AND UP3, UPT, UR4, 0x1, UPT ;  /* 0x000000010400788c */ /* 0x000fe4000bf65270 */
[----:B------:R-:W-:Y:S02]  /*5280*/  UISETP.NE.AND UP2, UPT, UR32, 0x1, UPT ;  /* 0x000000012000788c */ /* 0x000fe4000bf45270 */
[----:B-1-3--:R-:W-:-:S11]  /*5290*/  UISETP.NE.AND UP0, UPT, UR35, 0x1, UPT ;  /* 0x000000012300788c */ /* 0x00afd6000bf05270 */
.L_x_106:
[----:B------:R-:W-:Y:S04]  /*52a0*/  SHF.L.U32 R3, R9, 0x1f, RZ ;  /* 0x0000001f09037819 */ /* 0x000fe800000006ff */
[----:B-1----:R-:W1:Y:S02]  /*52b0*/  SYNCS.PHASECHK.TRANS64.TRYWAIT P0, [UR25+0x250], R3 ;  /* 0x00025003ff0075a7 */ /* 0x002e640008001119 */
[----:B-1----:R-:W-:Y:S05]  /*52c0*/  @!P0 BRA `(.L_x_98) ;  /* 0x0000004800b88947 */ /* 0x002fea0003800000 */
.L_x_220:
[----:B------:R-:W2:Y:S01]  /*52d0*/  LDS.128 R4, [UR25+0x290] ;  /* 0x00029019ff047984 */ /* 0x000ea20008000c00 */
[----:B------:R-:W-:Y:S01]  /*52e0*/  UISETP.GE.AND UP0, UPT, UR39, 0x1, UPT ;  /* 0x000000012700788c */ /* 0x000fe2000bf06270 */
[----:B------:R-:W-:Y:S01]  /*52f0*/  @!PT LDS RZ, [RZ] ;  /* 0x00000000fffff984 */ /* 0x000fe20000000800 */
[----:B------:R-:W-:Y:S01]  /*5300*/  @!PT LDS RZ, [RZ] ;  /* 0x00000000fffff984 */ /* 0x000fe20000000800 */
[----:B------:R-:W-:Y:S01]  /*5310*/  @!PT LDS RZ, [RZ] ;  /* 0x00000000fffff984 */ /* 0x000fe20000000800 */
[----:B------:R-:W-:Y:S01]  /*5320*/  @!PT LDS RZ, [RZ] ;  /* 0x00000000fffff984 */ /* 0x000fe20000000800 */
[----:B------:R3:W-:Y:S06]  /*5330*/  MEMBAR.ALL.CTA ;  /* 0x0000000000007992 */ /* 0x0007ec0000008000 */
[----:B---3--:R-:W3:Y:S02]  /*5340*/  FENCE.VIEW.ASYNC.S ;  /* 0x00000000000073c6 */ /* 0x008ee40000000000 */
[----:B---3--:R-:W-:Y:S01]  /*5350*/  SYNCS.ARRIVE.TRANS64.RED.A1T0 RZ, [UR41], RZ ;  /* 0x000000ffffff79a7 */ /* 0x008fe20008100429 */
[----:B--2---:R-:W-:Y:S11]  /*5360*/  LOP3.LUT P0, RZ, R6, 0x1, RZ, 0xc0, !PT ;  /* 0x0000000106ff7812 */ /* 0x004ff6000780c0ff */
[----:B------:R-:W-:Y:S02]  /*5370*/  @!UPT UIADD3 URZ, UPT, UPT, URZ, URZ, URZ ;  /* 0x000000fffffff290 */ /* 0x000fe4000fffe0ff */
[----:B------:R-:W-:Y:S01]  /*5380*/  VOTEU.ANY UP2, P0 ;  /* 0x0000000000ff7886 */ /* 0x000fe20000040100 */
[----:B------:R-:W-:Y:S11]  /*5390*/  PLOP3.LUT P0, PT, PT, PT, UP2, 0x80, 0x8 ;  /* 0x000000000008781c */ /* 0x000ff60003f0f028 */
[----:B------:R-:W-:Y:S02]  /*53a0*/  @!UPT UIADD3 URZ, UPT, UPT, URZ, URZ, URZ ;  /* 0x000000fffffff290 */ /* 0x000fe4000fffe0ff */
[----:B-1----:R-:W-:Y:S02]  /*53b0*/  @P0 MOV R3, R4 ;  /* 0x0000000400030202 */ /* 0x002fe40000000f00 */
[----:B------:R-:W-:Y:S02]  /*53c0*/  @P0 LOP3.LUT R2, R5, 0xffff, RZ, 0xc0, !PT ;  /* 0x0000ffff05020812 */ /* 0x000fe400078ec0ff */
[----:B------:R-:W-:Y:S02]  /*53d0*/  @P0 R2UR UR5, R3 ;  /* 0x00000000030502ca */ /* 0x000fe400000e0000 */
[----:B------:R-:W-:Y:S11]  /*53e0*/  @P0 R2UR UR4, R2 ;  /* 0x00000000020402ca */ /* 0x000ff600000e0000 */
[----:B------:R-:W-:Y:S02]  /*53f0*/  @UP2 UMOV UR15, UR5 ;  /* 0x00000005000f2c82 */ /* 0x000fe40008000000 */
[----:B------:R-:W-:Y:S01]  /*5400*/  @UP2 UMOV UR14, UR4 ;  /* 0x00000004000e2c82 */ /* 0x000fe20008000000 */
[----:B------:R-:W-:Y:S05]  /*5410*/  BRA.U !UP0, `(.L_x_99) ;  /* 0x0000000108c07547 */ /* 0x000fea000b800000 */
[----:B------:R-:W-:Y:S02]  /*5420*/  UIMAD.WIDE.U32 UR8, UR14, UR31, URZ ;  /* 0x0000001f0e0872a5 */ /* 0x000fe4000f8e00ff */
[----:B------:R-:W-:Y:S02]  /*5430*/  UP2UR UR16, UPR, URZ, 0x4 ;  /* 0x00000004ff107883 */ /* 0x000fe40008000000 */
[----:B------:R-:W-:Y:S02]  /*5440*/  UISETP.NE.AND UP2, UPT, UR30, 0x1, UPT ;  /* 0x000000011e00788c */ /* 0x000fe4000bf45270 */
[----:B------:R-:W-:Y:S02]  /*5450*/  UIMAD.WIDE.U32 UR10, UR15, UR28, URZ ;  /* 0x0000001c0f0a72a5 */ /* 0x000fe4000f8e00ff */
[----:B------:R-:W-:Y:S02]  /*5460*/  USEL UR4, UR38, UR44, !UP2 ;  /* 0x0000002c26047287 */ /* 0x000fe4000d000000 */
[----:B------:R-:W-:Y:S02]  /*5470*/  UISETP.NE.AND UP0, UPT, UR24, 0x1, UPT ;  /* 0x000000011800788c */ /* 0x000fe4000bf05270 */
[----:B------:R-:W-:Y:S02]  /*5480*/  UP2UR UR20, UPR, URZ, 0x2 ;  /* 0x00000002ff147883 */ /* 0x000fe40008000000 */
[----:B------:R-:W-:Y:S02]  /*5490*/  UISETP.NE.AND UP1, UPT, UR39, 0x1, UPT ;  /* 0x000000012700788c */ /* 0x000fe4000bf25270 */
[----:B------:R-:W-:Y:S02]  /*54a0*/  UIMAD.WIDE.U32 UR12, UR4, UR22, URZ ;  /* 0x00000016040c72a5 */ /* 0x000fe4000f8e00ff */
[----:B------:R-:W-:Y:S01]  /*54b0*/  USEL UR7, UR40, UR45, !UP0 ;  /* 0x0000002d28077287 */ /* 0x000fe2000c000000 */
[----:B------:R-:W-:Y:S02]  /*54c0*/  UMOV UR5, UR9 ;  /* 0x0000000900057c82 */ /* 0x000fe40008000000 */
[----:B------:R-:W-:Y:S02]  /*54d0*/  USHF.R.U32.HI UR6, URZ, UR47, UR5 ;  /* 0x0000002fff067299 */ /* 0x000fe40008011605 */
[----:B------:R-:W-:Y:S02]  /*54e0*/  UIMAD.WIDE.U32 UR18, UR7, UR22, URZ ;  /* 0x00000016071272a5 */ /* 0x000fe4000f8e00ff */
[----:B------:R-:W-:Y:S02]  /*54f0*/  USEL UR6, UR14, UR6, !UP2 ;  /* 0x000000060e067287 */ /* 0x000fe4000d000000 */
[----:B------:R-:W-:Y:S01]  /*5500*/  UISETP.NE.AND UP2, UPT, UR16, URZ, UPT ;  /* 0x000000ff1000728c */ /* 0x000fe2000bf45270 */
[----:B------:R-:W-:Y:S01]  /*5510*/  UMOV UR5, UR11 ;  /* 0x0000000b00057c82 */ /* 0x000fe20008000000 */
[----:B------:R-:W-:Y:S02]  /*5520*/  UIMAD.WIDE.U32 UR10, UR6, UR22, URZ ;  /* 0x00000016060a72a5 */ /* 0x000fe4000f8e00ff */
[----:B------:R-:W-:Y:S03]  /*5530*/  USHF.R.U32.HI UR8, URZ, UR29, UR5 ;  /* 0x0000001dff087299 */ /* 0x000fe60008011605 */
[----:B------:R-:W-:Y:S02]  /*5540*/  UMOV UR5, UR13 ;  /* 0x0000000d00057c82 */ /* 0x000fe40008000000 */
[----:B------:R-:W-:Y:S03]  /*5550*/  @UP1 USHF.R.U32.HI UR4, URZ, UR23, UR5 ;  /* 0x00000017ff041299 */ /* 0x000fe60008011605 */
[----:B------:R-:W-:Y:S01]  /*5560*/  UMOV UR5, UR19 ;  /* 0x0000001300057c82 */ /* 0x000fe20008000000 */
[----:B------:R-:W-:Y:S02]  /*5570*/  UIMAD UR4, UR39, UR4, URZ ;  /* 0x00000004270472a4 */ /* 0x000fe4000f8e02ff */
[----:B------:R-:W-:Y:S02]  /*5580*/  @UP1 USHF.R.U32.HI UR7, URZ, UR23, UR5 ;  /* 0x00000017ff071299 */ /* 0x000fe40008011605 */
[----:B------:R-:W-:Y:S02]  /*5590*/  USEL UR5, UR15, UR8, !UP0 ;  /* 0x000000080f057287 */ /* 0x000fe4000c000000 */
[----:B------:R-:W-:Y:S02]  /*55a0*/  UIMAD UR8, UR39, UR7, URZ ;  /* 0x00000007270872a4 */ /* 0x000fe4000f8e02ff */
[----:B------:R-:W-:Y:S03]  /*55b0*/  UISETP.GE.AND UP0, UPT, UR6, UR4, UPT ;  /* 0x000000040600728c */ /* 0x000fe6000bf06270 */
[----:B------:R-:W-:Y:S01]  /*55c0*/  UMOV UR4, UR11 ;  /* 0x0000000b00047c82 */ /* 0x000fe20008000000 */
[----:B------:R-:W-:Y:S02]  /*55d0*/  UISETP.GE.OR UP0, UPT, UR5, UR8, UP0 ;  /* 0x000000080500728c */ /* 0x000fe40008706670 */
[----:B------:R-:W-:Y:S02]  /*55e0*/  USHF.R.U32.HI UR4, URZ, UR23, UR4 ;  /* 0x00000017ff047299 */ /* 0x000fe40008011604 */
[----:B------:R-:W-:Y:S02]  /*55f0*/  UIMAD.WIDE.U32 UR8, UR5, UR22, URZ ;  /* 0x00000016050872a5 */ /* 0x000fe4000f8e00ff */
[----:B------:R-:W-:Y:S04]  /*5600*/  USEL UR10, UR6, UR4, !UP1 ;  /* 0x00000004060a7287 */ /* 0x000fe8000c800000 */
[----:B------:R-:W-:Y:S01]  /*5610*/  UIADD3 UR11, UPT, UPT, -UR10, URZ, URZ ;  /* 0x000000ff0a0b7290 */ /* 0x000fe2000fffe1ff */
[----:B------:R-:W-:Y:S02]  /*5620*/  @!UP0 UMOV UR4, UR9 ;  /* 0x0000000900048c82 */ /* 0x000fe40008000000 */
[----:B------:R-:W-:Y:S02]  /*5630*/  @!UP0 USHF.R.U32.HI UR4, URZ, UR23, UR4 ;  /* 0x00000017ff048299 */ /* 0x000fe40008011604 */
[----:B------:R-:W-:Y:S02]  /*5640*/  UIMAD UR8, UR39, UR11, UR6 ;  /* 0x0000000b270872a4 */ /* 0x000fe4000f8e0206 */
[----:B------:R-:W-:Y:S02]  /*5650*/  @!UP0 USEL UR4, UR5, UR4, !UP1 ;  /* 0x0000000405048287 */ /* 0x000fe4000c800000 */
[----:B------:R-:W-:Y:S02]  /*5660*/  UISETP.NE.AND UP1, UPT, UR20, URZ, UPT ;  /* 0x000000ff1400728c */ /* 0x000fe4000bf25270 */
[----:B------:R-:W-:Y:S02]  /*5670*/  @!UP0 UIMAD UR8, UR7, UR8, UR4 ;  /* 0x00000008070882a4 */ /* 0x000fe4000f8e0204 */
[----:B------:R-:W-:Y:S02]  /*5680*/  @!UP0 UIADD3 UR9, UPT, UPT, UR10, -UR4, URZ ;  /* 0x800000040a098290 */ /* 0x000fe4000fffe0ff */
[----:B------:R-:W-:Y:S02]  /*5690*/  UIADD3 UR4, UPT, UPT, -UR5, URZ, URZ ;  /* 0x000000ff05047290 */ /* 0x000fe4000fffe1ff */
[----:B------:R-:W-:Y:S02]  /*56a0*/  UIADD3 UR7, UPT, UPT, -UR6, URZ, URZ ;  /* 0x000000ff06077290 */ /* 0x000fe4000fffe1ff */
[----:B------:R-:W-:Y:S02]  /*56b0*/  @!UP0 UIMAD UR6, UR9, UR39, UR5 ;  /* 0x00000027090682a4 */ /* 0x000fe4000f8e0205 */
[----:B------:R-:W-:Y:S02]  /*56c0*/  UIMAD UR15, UR24, UR4, UR15 ;  /* 0x00000004180f72a4 */ /* 0x000fe4000f8e020f */
[----:B------:R-:W-:Y:S01]  /*56d0*/  UIMAD UR14, UR30, UR7, UR14 ;  /* 0x000000071e0e72a4 */ /* 0x000fe2000f8e020e */
[----:B------:R-:W-:Y:S02]  /*56e0*/  @!UP0 UMOV UR5, UR8 ;  /* 0x0000000800058c82 */ /* 0x000fe40008000000 */
[----:B------:R-:W-:Y:S02]  /*56f0*/  UIMAD UR15, UR5, UR24, UR15 ;  /* 0x00000018050f72a4 */ /* 0x000fe4000f8e020f */
[----:B------:R-:W-:Y:S11]  /*5700*/  UIMAD UR14, UR6, UR30, UR14 ;  /* 0x0000001e060e72a4 */ /* 0x000ff6000f8e020e */
[----:B------:R-:W-:Y:S01]  /*5710*/  @!UPT UIADD3 URZ, UPT, UPT, URZ, URZ, URZ ;  /* 0x000000fffffff290 */ /* 0x000fe2000fffe0ff */
.L_x_99:
[----:B------:R-:W1:Y:S01]  /*5720*/  @!UP3 LDCU.128 UR8, c[0x0][0xb10] ;  /* 0x00016200ff08b7ac */ /* 0x000e620008000c00 */
[----:B------:R-:W-:Y:S02]  /*5730*/  ISETP.NE.U32.AND P1, PT, RZ, UR26, PT ;  /* 0x0000001aff007c0c */ /* 0x000fe4000bf25070 */
[----:B------:R-:W-:Y:S02]  /*5740*/  SHF.L.U32 R8, R10, 0x1f, RZ ;  /* 0x0000001f0a087819 */ /* 0x000fe400000006ff */
[----:B------:R-:W-:Y:S01]  /*5750*/  ISETP.NE.AND.EX P1, PT, RZ, UR27, PT, P1 ;  /* 0x0000001bff007c0c */ /* 0x000fe2000bf25310 */
[----:B------:R-:W2:Y:S01]  /*5760*/  @!UP3 LDCU UR5, c[0x0][0xb0c] ;  /* 0x00016180ff05b7ac */ /* 0x000ea20008000800 */
[----:B------:R-:W-:Y:S02]  /*5770*/  USHF.L.U32 UR18, UR21, 0x7, URZ ;  /* 0x0000000715127899 */ /* 0x000fe400080006ff */
[----:B-1----:R-:W-:Y:S07]  /*5780*/  UIMAD.WIDE.U32 UR6, UR15, UR8, URZ ;  /* 0x000000080f0672a5 */ /* 0x002fee000f8e00ff */
[----:B------:R-:W-:Y:S01]  /*5790*/  @!UP3 UMOV UR4, UR7 ;  /* 0x000000070004bc82 */ /* 0x000fe20008000000 */
[----:B--2---:R-:W-:Y:S02]  /*57a0*/  @!UP3 UISETP.NE.AND UP0, UPT, UR5, 0x1, UPT ;  /* 0x000000010500b88c */ /* 0x004fe4000bf05270 */
[----:B------:R-:W-:Y:S02]  /*57b0*/  @!UP3 USHF.R.U32.HI UR4, URZ, UR9, UR4 ;  /* 0x00000009ff04b299 */ /* 0x000fe40008011604 */
[----:B------:R-:W-:Y:S02]  /*57c0*/  UIMAD.WIDE.U32 UR6, UR14, UR11, URZ ;  /* 0x0000000b0e0672a5 */ /* 0x000fe4000f8e00ff */
[----:B------:R-:W-:Y:S02]  /*57d0*/  @!UP3 USEL UR8, UR15, UR4, !UP0 ;  /* 0x000000040f08b287 */ /* 0x000fe4000c000000 */
[----:B------:R-:W-:Y:S03]  /*57e0*/  @!UP3 UISETP.NE.AND UP0, UPT, UR10, 0x1, UPT ;  /* 0x000000010a00b88c */ /* 0x000fe6000bf05270 */
[----:B------:R-:W-:Y:S02]  /*57f0*/  @!UP3 UMOV UR6, UR7 ;  /* 0x000000070006bc82 */ /* 0x000fe40008000000 */
[----:B------:R-:W1:Y:S02]  /*5800*/  @!UP3 LDCU UR4, c[0x0][0xb20] ;  /* 0x00016400ff04b7ac */ /* 0x000e640008000800 */
[----:B-1----:R-:W-:Y:S04]  /*5810*/  @!UP3 USHF.R.U32.HI UR6, URZ, UR4, UR6 ;  /* 0x00000004ff06b299 */ /* 0x002fe80008011606 */
[----:B------:R-:W-:Y:S04]  /*5820*/  @!UP3 USEL UR6, UR14, UR6, !UP0 ;  /* 0x000000060e06b287 */ /* 0x000fe8000c000000 */
[----:B------:R-:W-:Y:S02]  /*5830*/  @!UP3 UIADD3 UR4, UPT, UPT, -UR8, UR6, URZ ;  /* 0x000000060804b290 */ /* 0x000fe4000fffe1ff */
[----:B------:R-:W-:Y:S02]  /*5840*/  @!UP3 UIADD3 UR6, UPT, UPT, UR8, -UR6, URZ ;  /* 0x800000060806b290 */ /* 0x000fe4000fffe0ff */
[----:B------:R-:W-:Y:S02]  /*5850*/  @!UP3 UIMAD UR15, UR4, UR5, UR15 ;  /* 0x00000005040fb2a4 */ /* 0x000fe4000f8e020f */
[----:B------:R-:W-:Y:S01]  /*5860*/  @!UP3 UIMAD UR14, UR6, UR10, UR14 ;  /* 0x0000000a060eb2a4 */ /* 0x000fe2000f8e020e */
[----:B------:R-:W-:Y:S11]  /*5870*/  BRA.U UP4, `(.L_x_100) ;  /* 0x0000000104107547 */ /* 0x000ff6000b800000 */
[----:B------:R-:W-:Y:S04]  /*5880*/  MOV R2, UR46 ;  /* 0x0000002e00027c02 */ /* 0x000fe80008000f00 */
[----:B------:R-:W-:Y:S04]  /*5890*/  SHF.L.U32 R3, R2, 0x1f, RZ ;  /* 0x0000001f02037819 */ /* 0x000fe800000006ff */
[----:B------:R-:W1:Y:S02]  /*58a0*/  SYNCS.PHASECHK.TRANS64.TRYWAIT P2, [UR25+0x248], R3 ;  /* 0x00024803ff0075a7 */ /* 0x000e640008041119 */
[----:B-1----:R-:W-:Y:S05]  /*58b0*/  @!P2 BRA `(.L_x_101) ;  /* 0x000000440054a947 */ /* 0x002fea0003800000 */
.L_x_100:
[----:B------:R-:W-:Y:S05]  /*58c0*/  BRA.U !UP6, `(.L_x_102) ;  /* 0x000000010e387547 */ /* 0x000fea000b800000 */
[----:B------:R-:W-:Y:S01]  /*58d0*/  UPLOP3.LUT UP1, UPT, UPT, UPT, UP5, 0x80, 0x8 ;  /* 0x000000000008789c */ /* 0x000fe20003f2f050 */
[----:B-1----:R-:W-:Y:S01]  /*58e0*/  HFMA2 R2, -RZ, RZ, 0, 5.9604644775390625e-08 ;  /* 0x00000001ff027431 */ /* 0x002fe200000001ff */
[----:B------:R-:W1:Y:S01]  /*58f0*/  LDCU.64 UR8, c[0x0][0x358] ;  /* 0x00006b00ff0877ac */ /* 0x000e620008000a00 */
[----:B------:R-:W-:Y:S03]  /*5900*/  IMAD.MOV.U32 R92, RZ, RZ, 0x1 ;  /* 0x00000001ff5c7424 */ /* 0x000fe600078e00ff */
[----:B------:R-:W-:Y:S05]  /*5910*/  PLOP3.LUT P2, PT, PT, PT, UP1, 0x80, 0x8 ;  /* 0x000000000008781c */ /* 0x000fea0003f4f018 */
[----:B------:R-:W2:Y:S01]  /*5920*/  @UP1 LDCU.64 UR4, c[0x0][0x888] ;  /* 0x00011100ff0417ac */ /* 0x000ea20008000a00 */
[----:B------:R-:W-:Y:S07]  /*5930*/  @UP1 UIMAD UR6, UR50, UR26, URZ ;  /* 0x0000001a320612a4 */ /* 0x000fee000f8e02ff */
[----:B------:R-:W-:Y:S01]  /*5940*/  @!P2 PRMT R92, R2, 0x7610, R92 ;  /* 0x00007610025ca816 */ /* 0x000fe2000000005c */
[----:B--2---:R-:W-:Y:S06]  /*5950*/  @UP1 UIMAD.WIDE UR4, UR6, 0x4, UR4 ;  /* 0x00000004060418a5 */ /* 0x004fec000f8e0204 */
[----:B------:R-:W-:Y:S01]  /*5960*/  IMAD.U32 R14, RZ, RZ, UR4 ;  /* 0x00000004ff0e7e24 */ /* 0x000fe2000f8e00ff */
[----:B------:R-:W-:Y:S04]  /*5970*/  MOV R15, UR5 ;  /* 0x00000005000f7c02 */ /* 0x000fe80008000f00 */
[----:B------:R-:W2:Y:S01]  /*5980*/  @!UP1 LDCU UR4, c[0x0][0x880] ;  /* 0x00011000ff0497ac */ /* 0x000ea20008000800 */
[----:B-1---5:R3:W5:Y:S02]  /*5990*/  @P2 LDG.E R41, desc[UR8][R14.64] ;  /* 0x000000080e292981 */ /* 0x022764000c1e1900 */
[----:B--23--:R-:W-:Y:S07]  /*59a0*/  @!P2 IMAD.U32 R41, RZ, RZ, UR4 ;  /* 0x00000004ff29ae24 */ /* 0x00cfee000f8e00ff */
.L_x_102:
[----:B-----5:R-:W-:Y:S01]  /*59b0*/  @!P1 FSETP.EQ.AND P3, PT, R41, RZ, PT ;  /* 0x000000ff2900920b */ /* 0x020fe20003f62000 */
[----:B------:R-:W-:Y:S01]  /*59c0*/  @!UPT UIADD3 URZ, UPT, UPT, URZ, URZ, URZ ;  /* 0x000000fffffff290 */ /* 0x000fe2000fffe0ff */
[----:B------:R-:W-:Y:S11]  /*59d0*/  @!P1 BRA `(.L_x_103) ;  /* 0x0000000000149947 */ /* 0x000ff60003800000 */
[----:B------:R-:W-:Y:S02]  /*59e0*/  LOP3.LUT P1, RZ, R92, 0xff, RZ, 0xc0, !PT ;  /* 0x000000ff5cff7812 */ /* 0x000fe4000782c0ff */
[----:B------:R-:W-:Y:S04]  /*59f0*/  PLOP3.LUT P3, PT, PT, PT, UP1, 0x80, 0x8 ;  /* 0x000000000008781c */ /* 0x000fe80003f6f018 */
[----:B------:R-:W-:Y:S07]  /*5a00*/  PLOP3.LUT P3, PT, P3, PT, PT, 0x8, 0x80 ;  /* 0x000000000080781c */ /* 0x000fee0001f6e170 */
[----:B------:R-:W-:Y:S11]  /*5a10*/  @P1 FSETP.EQ.AND P3, PT, R41, RZ, PT ;  /* 0x000000ff2900120b */ /* 0x000ff60003f62000 */
[----:B------:R-:W-:Y:S02]  /*5a20*/  @!UPT UIADD3 URZ, UPT, UPT, URZ, URZ, URZ ;  /* 0x000000fffffff290 */ /* 0x000fe4000fffe0ff */
.L_x_103:
[----:B------:R-:W-:Y:S01]  /*5a30*/  USHF.L.U32 UR19, UR49, 0x6, URZ ;  /* 0x0000000631137899 */ /* 0x000fe200080006ff */
[----:B------:R-:W2:Y:S01]  /*5a40*/  SYNCS.PHASECHK.TRANS64.TRYWAIT P1, [UR25+0x230], R8 ;  /* 0x00023008ff0075a7 */ /* 0x000ea20008021119 */
[----:B------:R-:W-:Y:S02]  /*5a50*/  UISETP.NE.AND UP0, UPT, UR32, 0x1, UPT ;  /* 0x000000012000788c */ /* 0x000fe4000bf05270 */
[----:B------:R-:W-:Y:S01]  /*5a60*/  UIMAD.WIDE.U32 UR4, UR19, UR33, URZ ;  /* 0x00000021130472a5 */ /* 0x000fe2000f8e00ff */
[----:B------:R-:W-:Y:S04]  /*5a70*/  ELECT P2, URZ, PT ;  /* 0x0000000000ff782f */ /* 0x000fe80003840000 */
[----:B------:R-:W-:Y:S02]  /*5a80*/  PLOP3.LUT P2, PT, P3, P2, PT, 0xf2, 0x2f ;  /* 0x00000000002f781c */ /* 0x000fe40001f45e72 */
[----:B------:R-:W-:Y:S02]  /*5a90*/  UMOV UR4, UR5 ;  /* 0x0000000500047c82 */ /* 0x000fe40008000000 */
[----:B------:R-:W-:Y:S04]  /*5aa0*/  USHF.R.U32.HI UR4, URZ, UR34, UR4 ;  /* 0x00000022ff047299 */ /* 0x000fe80008011604 */
[----:B------:R-:W-:Y:S02]  /*5ab0*/  USEL UR20, UR19, UR4, !UP0 ;  /* 0x0000000413147287 */ /* 0x000fe4000c000000 */
[----:B------:R-:W-:Y:S02]  /*5ac0*/  UISETP.NE.AND UP0, UPT, UR35, 0x1, UPT ;  /* 0x000000012300788c */ /* 0x000fe4000bf05270 */
[----:B----4-:R-:W-:Y:S07]  /*5ad0*/  UIMAD.WIDE.U32 UR4, UR20, UR36, URZ ;  /* 0x00000024140472a5 */ /* 0x010fee000f8e00ff */
[----:B------:R-:W-:Y:S02]  /*5ae0*/  UMOV UR4, UR5 ;  /* 0x0000000500047c82 */ /* 0x000fe40008000000 */
[----:B------:R-:W-:Y:S04]  /*5af0*/  USHF.R.U32.HI UR4, URZ, UR37, UR4 ;  /* 0x00000025ff047299 */ /* 0x000fe80008011604 */
[----:B------:R-:W-:Y:S02]  /*5b00*/  USEL UR21, UR20, UR4, !UP0 ;  /* 0x0000000414157287 */ /* 0x000fe4000c000000 */
[----:B------:R-:W-:Y:S02]  /*5b10*/  UIADD3 UR4, UPT, UPT, -UR20, URZ, URZ ;  /* 0x000000ff14047290 */ /* 0x000fe4000fffe1ff */
[----:B------:R-:W-:Y:S02]  /*5b20*/  UIADD3 UR5, UPT, UPT, -UR21, URZ, URZ ;  /* 0x000000ff15057290 */ /* 0x000fe4000fffe1ff */
[----:B------:R-:W-:Y:S02]  /*5b30*/  UIMAD UR19, UR32, UR4, UR19 ;  /* 0x00000004201372a4 */ /* 0x000fe4000f8e0213 */
[----:B------:R-:W-:Y:S01]  /*5b40*/  UIMAD UR20, UR35, UR5, UR20 ;  /* 0x00000005231472a4 */ /* 0x000fe2000f8e0214 */
[----:B--2---:R-:W-:Y:S11]  /*5b50*/  @!P1 BRA `(.L_x_104) ;  /* 0x0000004000c49947 */ /* 0x004ff60003800000 */
.L_x_223:
[----:B------:R-:W-:Y:S01]  /*5b60*/  VOTEU.ALL UP0, P2 ;  /* 0x0000000000ff7886 */ /* 0x000fe20001000000 */
[----:B-1----:R-:W-:Y:S02]  /*5b70*/  @!P2 IADD3 R3, P1, PT, R12, 0x580, RZ ;  /* 0x000005800c03a810 */ /* 0x002fe40007f3e0ff */
[----:B------:R-:W-:Y:S02]  /*5b80*/  @P0 SHF.R.U32.HI R4, RZ, 0x10, R5 ;  /* 0x00000010ff040819 */ /* 0x000fe40000011605 */
[----:B------:R-:W-:Y:S01]  /*5b90*/  @!UP0 UPRMT UR4, URZ, 0x40, URZ ;  /* 0x00000040ff048896 */ /* 0x000fe200080000ff */
[----:B------:R-:W-:Y:S01]  /*5ba0*/  @!P2 IMAD.X R2, RZ, RZ, R13, P1 ;  /* 0x000000ffff02a224 */ /* 0x000fe200008e060d */
[----:B------:R-:W-:Y:S01]  /*5bb0*/  @!P2 R2UR UR5, R3 ;  /* 0x000000000305a2ca */ /* 0x000fe200000e0000 */
[----:B------:R-:W-:Y:S01]  /*5bc0*/  @!UP0 UIADD3 UR16, UPT, UPT, UR25, 0x400, URZ ;  /* 0x0000040019108890 */ /* 0x000fe2000fffe0ff */
[----:B------:R-:W-:Y:S01]  /*5bd0*/  @P0 R2UR UR50, R4 ;  /* 0x00000000043202ca */ /* 0x000fe200000e0000 */
[----:B------:R-:W-:Y:S02]  /*5be0*/  @!UP0 UPRMT UR6, UR4, 0x5410, URZ ;  /* 0x0000541004068896 */ /* 0x000fe400080000ff */
[----:B------:R-:W-:Y:S01]  /*5bf0*/  @!P2 R2UR UR4, R2 ;  /* 0x000000000204a2ca */ /* 0x000fe200000e0000 */
[----:B------:R-:W-:Y:S07]  /*5c00*/  VOTEU.ALL UP0, P2 ;  /* 0x0000000000ff7886 */ /* 0x000fee0001000000 */
[----:B------:R-:W-:Y:S05]  /*5c10*/  IMAD.U32 R2, RZ, RZ, UR5 ;  /* 0x00000005ff027e24 */ /* 0x000fea000f8e00ff */
[----:B------:R-:W-:Y:S01]  /*5c20*/  IMAD.U32 R3, RZ, RZ, UR4 ;  /* 0x00000004ff037e24 */ /* 0x000fe2000f8e00ff */
[----:B------:R-:W-:Y:S01]  /*5c30*/  @!P2 R2UR UR4, R2 ;  /* 0x000000000204a2ca */ /* 0x000fe200000e0000 */
[----:B------:R-:W-:Y:S03]  /*5c40*/  @!P2 IMAD.MOV.U32 R2, RZ, RZ, 0x1000 ;  /* 0x00001000ff02a424 */ /* 0x000fe600078e00ff */
[----:B------:R-:W-:Y:S11]  /*5c50*/  @!P2 R2UR UR5, R3 ;  /* 0x000000000305a2ca */ /* 0x000ff600000e0000 */
[----:B------:R-:W-:Y:S02]  /*5c60*/  @!UPT UIADD3 URZ, UPT, UPT, URZ, URZ, URZ ;  /* 0x000000fffffff290 */ /* 0x000fe4000fffe0ff */
[----:B------:R1:W-:Y:S01]  /*5c70*/  @!UP0 UTMALDG.4D.IM2COL [UR16], [UR4], UR6 ;  /* 0x00000010040083b4 */ /* 0x0003e20008058006 */
[----:B------:R1:W-:Y:S01]  /*5c80*/  @!P2 SYNCS.ARRIVE.TRANS64.RED.A0TR RZ, [UR25+0x220], R2 ;  /* 0x00022002ffffa9a7 */ /* 0x0003e20008300419 */
[----:B------:R-:W-:Y:S01]  /*5c90*/  SYNCS.ARRIVE.TRANS64.RED.A1T0 RZ, [UR43], RZ ;  /* 0x000000ffffff79a7 */ /* 0x000fe2000810042b */
[----:B------:R-:W2:Y:S02]  /*5ca0*/  SYNCS.PHASECHK.TRANS64.TRYWAIT P1, [UR25+0x238], R8 ;  /* 0x00023808ff0075a7 */ /* 0x000ea40008021119 */
[----:B-12---:R-:W-:Y:S05]  /*5cb0*/  @!P1 BRA `(.L_x_105) ;  /* 0x0000004000849947 */ /* 0x006fea0003800000 */
.L_x_225:
[----:B------:R-:W-:Y:S01]  /*5cc0*/  VOTEU.ALL UP0, P2 ;  /* 0x0000000000ff7886 */ /* 0x000fe20001000000 */
[----:B-1----:R-:W-:Y:S01]  /*5cd0*/  @!P2 IADD3 R3, P0, PT, R12, 0x580, RZ ;  /* 0x000005800c03a810 */ /* 0x002fe20007f1e0ff */
[----:B------:R-:W-:Y:S01]  /*5ce0*/  UMOV UR11, UR19 ;  /* 0x00000013000b7c82 */ /* 0x000fe20008000000 */
[----:B------:R-:W-:Y:S01]  /*5cf0*/  UMOV UR12, UR20 ;  /* 0x00000014000c7c82 */ /* 0x000fe20008000000 */
[----:B------:R-:W-:Y:S01]  /*5d00*/  UMOV UR13, UR21 ;  /* 0x00000015000d7c82 */ /* 0x000fe20008000000 */
[----:B------:R-:W-:Y:S01]  /*5d10*/  @!UP0 UPRMT UR4, URZ, 0x40, URZ ;  /* 0x00000040ff048896 */ /* 0x000fe200080000ff */
[----:B------:R-:W-:Y:S01]  /*5d20*/  @!P2 IMAD.X R2, RZ, RZ, R13, P0 ;  /* 0x000000ffff02a224 */ /* 0x000fe200000e060d */
[----:B------:R-:W-:Y:S01]  /*5d30*/  @!P2 R2UR UR5, R3 ;  /* 0x000000000305a2ca */ /* 0x000fe200000e0000 */
[----:B------:R-:W-:Y:S01]  /*5d40*/  @!UP0 UIADD3 UR10, UPT, UPT, UR18, 0x40, URZ ;  /* 0x00000040120a8890 */ /* 0x000fe2000fffe0ff */
[----:B------:R-:W-:Y:S01]  /*5d50*/  R2UR UR16, R100 ;  /* 0x00000000641072ca */ /* 0x000fe200000e0000 */
[----:B------:R-:W-:Y:S01]  /*5d60*/  @!UP0 UPRMT UR6, UR4, 0x5410, URZ ;  /* 0x0000541004068896 */ /* 0x000fe200080000ff */
[----:B------:R-:W-:Y:S01]  /*5d70*/  R2UR UR7, R101 ;  /* 0x00000000650772ca */ /* 0x000fe200000e0000 */
[----:B------:R-:W-:Y:S01]  /*5d80*/  @!UP0 UIADD3 UR8, UPT, UPT, UR25, 0x1400, URZ ;  /* 0x0000140019088890 */ /* 0x000fe2000fffe0ff */
[----:B------:R-:W-:Y:S01]  /*5d90*/  @!P2 R2UR UR4, R2 ;  /* 0x000000000204a2ca */ /* 0x000fe200000e0000 */
[----:B------:R-:W-:Y:S01]  /*5da0*/  @!UP0 UIADD3 UR9, UPT, UPT, UR25, 0x228, URZ ;  /* 0x0000022819098890 */ /* 0x000fe2000fffe0ff */
[----:B------:R-:W-:Y:S01]  /*5db0*/  LOP3.LUT R10, R10, 0x1, RZ, 0x3c, !PT ;  /* 0x000000010a0a7812 */ /* 0x000fe200078e3cff */
[----:B------:R-:W-:Y:S01]  /*5dc0*/  VOTEU.ALL UP0, P2 ;  /* 0x0000000000ff7886 */ /* 0x000fe20001000000 */
[----:B------:R-:W-:Y:S01]  /*5dd0*/  LOP3.LUT R9, R9, 0x1, RZ, 0x3c, !PT ;  /* 0x0000000109097812 */ /* 0x000fe200078e3cff */
[----:B------:R-:W-:Y:S02]  /*5de0*/  UPLOP3.LUT UP4, UPT, UPT, UPT, UPT, 0x80, 0x8 ;  /* 0x000000000008789c */ /* 0x000fe40003f8f070 */
[----:B------:R-:W-:Y:S02]  /*5df0*/  IMAD.U32 R2, RZ, RZ, UR5 ;  /* 0x00000005ff027e24 */ /* 0x000fe4000f8e00ff */
[----:B------:R-:W-:Y:S02]  /*5e00*/  UIADD3 UR21, UPT, UPT, UR14, UR16, URZ ;  /* 0x000000100e157290 */ /* 0x000fe4000fffe0ff */
[----:B------:R-:W-:Y:S02]  /*5e10*/  UIADD3 UR49, UPT, UPT, UR15, UR7, URZ ;  /* 0x000000070f317290 */ /* 0x000fe4000fffe0ff */
[----:B------:R-:W-:Y:S01]  /*5e20*/  IMAD.U32 R3, RZ, RZ, UR4 ;  /* 0x00000004ff037e24 */ /* 0x000fe2000f8e00ff */
[----:B------:R-:W-:Y:S04]  /*5e30*/  @!P2 R2UR UR4, R2 ;  /* 0x000000000204a2ca */ /* 0x000fe800000e0000 */
[----:B------:R-:W-:Y:S11]  /*5e40*/  @!P2 R2UR UR5, R3 ;  /* 0x000000000305a2ca */ /* 0x000ff600000e0000 */
[----:B------:R-:W-:Y:S02]  /*5e50*/  @!UPT UIADD3 URZ, UPT, UPT, URZ, URZ, URZ ;  /* 0x000000fffffff290 */ /* 0x000fe4000fffe0ff */
[----:B------:R1:W-:Y:S01]  /*5e60*/  @!UP0 UTMALDG.4D.IM2COL [UR8], [UR4], UR6 ;  /* 0x00000008040083b4 */ /* 0x0003e20008058006 */
[----:B------:R1:W-:Y:S01]  /*5e70*/  @!P2 SYNCS.ARRIVE.TRANS64.RED.A0TR RZ, [UR25+0x228], R0 ;  /* 0x00022800ffffa9a7 */ /* 0x0003e20008300419 */
[----:B------:R-:W-:Y:S01]  /*5e80*/  SYNCS.ARRIVE.TRANS64.RED.A1T0 RZ, [UR42], RZ ;  /* 0x000000ffffff79a7 */ /* 0x000fe2000810042a */
[----:B------:R-:W-:Y:S05]  /*5e90*/  BRA.U UP2, `(.L_x_106) ;  /* 0xfffffff502007547 */ /* 0x000fea000b83ffff */
[----:B------:R-:W-:-:S04]  /*5ea0*/  SHF.L.U32 R3, R10, 0x1f, RZ ;  /* 0x0000001f0a037819 */ /* 0x000fc800000006ff */
[----:B------:R-:W2:Y:S02]  /*5eb0*/  SYNCS.PHASECHK.TRANS64.TRYWAIT P0, [UR25+0x230], R3 ;  /* 0x00023003ff0075a7 */ /* 0x000ea40008001119 */
[----:B--2---:R-:W-:Y:S05]  /*5ec0*/  @!P0 BRA `(.L_x_107) ;  /* 0x0000004000188947 */ /* 0x004fea0003800000 */
.L_x_227:
[----:B-1----:R-:W-:-:S07]  /*5ed0*/  MOV R0, UR25 ;  /* 0x0000001900007c02 */ /* 0x002fce0008000f00 */
.L_x_108:
[----:B-1----:R-:W-:-:S04]  /*5ee0*/  SHF.L.U32 R3, R10, 0x1f, RZ ;  /* 0x0000001f0a037819 */ /* 0x002fc800000006ff */
[----:B------:R1:W2:Y:S03]  /*5ef0*/  SYNCS.PHASECHK.TRANS64.TRYWAIT P0, [R0+URZ+0x238], R3 ;  /* 0x00023803000075a7 */ /* 0x0002a600080011ff */
[----:B--2---:R-:W-:Y:S05]  /*5f00*/  @!P0 NANOSLEEP.SYNCS 0x989680 ;  /* 0x009896800000895d */ /* 0x004fea0003900000 */
[----:B------:R-:W2:Y:S02]  /*5f10*/  @!P0 SYNCS.PHASECHK.TRANS64 P0, [R0+URZ+0x238], R3 ;  /* 0x00023803000085a7 */ /* 0x000ea400080010ff */
[----:B--2---:R-:W-:Y:S05]  /*5f20*/  @P0 EXIT ;  /* 0x000000000000094d */ /* 0x004fea0003800000 */
[----:B------:R-:W-:Y:S05]  /*5f30*/  BRA `(.L_x_108) ;  /* 0xfffffffc00e87947 */ /* 0x000fea000383ffff */
.L_x_97:
[----:B------:R-:W-:-:S06]  /*5f40*/  UISETP.GE.AND UP0, UPT, UR18, 0x4, UPT ;  /* 0x000000041200788c */ /* 0x000fcc000bf06270 */
[----:B------:R-:W-:-:S13]  /*5f50*/  PLOP3.LUT P0, PT, PT, PT, UP0, 0x80, 0x8 ;  /* 0x000000000008781c */ /* 0x000fda0003f0f008 */
[----:B-1----:R-:W-:Y:S05]  /*5f60*/  @!P0 EXIT ;  /* 0x000000000000894d */ /* 0x002fea0003800000 */
[----:B------:R-:W1:Y:S08]  /*5f70*/  S2UR UR4, SR_CgaCtaId ;  /* 0x00000000000479c3 */ /* 0x000e700000008800 */
[----:B------:R-:W-:Y:S01]  /*5f80*/  BAR.SYNC.DEFER_BLOCKING 0x6, 0xa0 ;  /* 0x0182800000007b1d */ /* 0x000fe20000010000 */
[C---:B------:R-:W-:Y:S01]  /*5f90*/  IMAD.SHL.U32 R6, R90.reuse, 0x40, RZ ;  /* 0x000000405a067824 */ /* 0x040fe200078e00ff */
[C---:B------:R-:W-:Y:S01]  /*5fa0*/  LOP3.LUT R91, R90.reuse, 0x60, RZ, 0xc0, !PT ;  /* 0x000000605a5b7812 */ /* 0x040fe200078ec0ff */
[----:B------:R-:W-:-:S02]  /*5fb0*/  IMAD.SHL.U32 R3, R90, 0x2, RZ ;  /* 0x000000025a037824 */ /* 0x000fc400078e00ff */
[----:B------:R-:W-:Y:S02]  /*5fc0*/  HFMA2 R73, -RZ, RZ, 0, 0 ;  /* 0x00000000ff497431 */ /* 0x000fe400000001ff */
[----:B------:R-:W-:Y:S01]  /*5fd0*/  IMAD.SHL.U32 R89, R90, 0x20, RZ ;  /* 0x000000205a597824 */ /* 0x000fe200078e00ff */
[----:B------:R-:W-:Y:S01]  /*5fe0*/  UMOV UR48, 0x400 ;  /* 0x0000040000307882 */ /* 0x000fe20000000000 */
[----:B------:R-:W-:Y:S01]  /*5ff0*/  LOP3.LUT R4, R6, 0x180, RZ, 0xc0, !PT ;  /* 0x0000018006047812 */ /* 0x000fe200078ec0ff */
[----:B------:R-:W2:Y:S01]  /*6000*/  LDC.64 R84, c[0x0][0x8b0] ;  /* 0x00022c00ff547b82 */ /* 0x000ea20000000a00 */
[----:B------:R-:W-:Y:S01]  /*6010*/  IMAD.U32 R37, R90, 0x10000, RZ ;  /* 0x000100005a257824 */ /* 0x000fe200078e00ff */
[----:B------:R-:W-:Y:S01]  /*6020*/  LOP3.LUT R89, R89, 0xc00, RZ, 0xc0, !PT ;  /* 0x00000c0059597812 */ /* 0x000fe200078ec0ff */
[----:B------:R-:W-:Y:S01]  /*6030*/  IMAD.MOV.U32 R36, RZ, RZ, RZ ;  /* 0x000000ffff247224 */ /* 0x000fe200078e00ff */
[----:B------:R-:W-:Y:S01]  /*6040*/  LOP3.LUT R3, R4, 0x20, R3, 0xf8, !PT ;  /* 0x0000002004037812 */ /* 0x000fe200078ef803 */
[C---:B------:R-:W-:Y:S01]  /*6050*/  IMAD.SHL.U32 R4, R90.reuse, 0x8, RZ ;  /* 0x000000085a047824 */ /* 0x040fe200078e00ff */
[----:B------:R-:W-:Y:S01]  /*6060*/  LOP3.LUT R89, R89, 0x40, R6, 0xf8, !PT ;  /* 0x0000004059597812 */ /* 0x000fe200078ef806 */
[----:B------:R-:W-:Y:S01]  /*6070*/  IMAD.MOV.U32 R88, RZ, RZ, RZ ;  /* 0x000000ffff587224 */ /* 0x000fe200078e00ff */
[----:B------:R-:W3:Y:S01]  /*6080*/  LDC.64 R74, c[0x0][0x8a8] ;  /* 0x00022a00ff4a7b82 */ /* 0x000ee20000000a00 */
[----:B------:R-:W-:-:S02]  /*6090*/  LOP3.LUT R90, R90, 0x2, RZ, 0xc0, !PT ;  /* 0x000000025a5a7812 */ /* 0x000fc400078ec0ff */
[----:B------:R-:W-:Y:S02]  /*60a0*/  CS2R R86, SRZ ;  /* 0x0000000000567805 */ /* 0x000fe4000001ff00 */
[----:B------:R-:W-:Y:S01]  /*60b0*/  LOP3.LUT R4, R3, 0x30, R4, 0x78, !PT ;  /* 0x0000003003047812 */ /* 0x000fe200078e7804 */
[----:B------:R-:W4:Y:S01]  /*60c0*/  LDCU UR59, c[0x0][0x370] ;  /* 0x00006e00ff3b77ac */ /* 0x000f220008000800 */
[----:B------:R-:W-:Y:S01]  /*60d0*/  LOP3.LUT R89, R89, 0x200, R6, 0xf8, !PT ;  /* 0x0000020059597812 */ /* 0x000fe200078ef806 */
[----:B------:R-:W-:Y:S01]  /*60e0*/  IMAD.MOV R103, RZ, RZ, -R90 ;  /* 0x000000ffff677224 */ /* 0x000fe200078e0a5a */
[----:B------:R-:W-:Y:S01]  /*60f0*/  LOP3.LUT R37, R37, 0x600000, RZ, 0xc0, !PT ;  /* 0x0060000025257812 */ /* 0x000fe200078ec0ff */
[----:B-1----:R-:W-:Y:S01]  /*6100*/  ULEA UR48, UR4, UR48, 0x18 ;  /* 0x0000003004307291 */ /* 0x002fe2000f8ec0ff */
[----:B------:R-:W-:Y:S01]  /*6110*/  LOP3.LUT R89, R89, R4, RZ, 0xfc, !PT ;  /* 0x0000000459597212 */ /* 0x000fe200078efcff */
[----:B------:R-:W1:Y:S01]  /*6120*/  LDCU.64 UR4, c[0x0][0xa90] ;  /* 0x00015200ff0477ac */ /* 0x000e620008000a00 */
[----:B------:R-:W2:Y:S06]  /*6130*/  LDCU UR45, c[0x0][0xb0c] ;  /* 0x00016180ff2d77ac */ /* 0x000eac0008000800 */
[----:B------:R-:W4:Y:S01]  /*6140*/  LDS R2, [UR48+0x2a0] ;  /* 0x0002a030ff027984 */ /* 0x000f220008000800 */
[----:B------:R-:W2:Y:S01]  /*6150*/  LDCU UR38, c[0x0][0xb30] ;  /* 0x00016600ff2677ac */ /* 0x000ea20008000800 */
[----:B------:R-:W2:Y:S01]  /*6160*/  LDCU.64 UR56, c[0x0][0x888] ;  /* 0x00011100ff3877ac */ /* 0x000ea20008000a00 */
[----:B------:R-:W2:Y:S01]  /*6170*/  LDCU.64 UR46, c[0x0][0xb28] ;  /* 0x00016500ff2e77ac */ /* 0x000ea20008000a00 */
[----:B-1----:R-:W-:Y:S01]  /*6180*/  MOV R95, UR4 ;  /* 0x00000004005f7c02 */ /* 0x002fe20008000f00 */
[----:B------:R-:W-:Y:S01]  /*6190*/  IMAD.U32 R94, RZ, RZ, UR5 ;  /* 0x00000005ff5e7e24 */ /* 0x000fe2000f8e00ff */
[----:B------:R-:W1:Y:S01]  /*61a0*/  LDCU.128 UR4, c[0x0][0xa80] ;  /* 0x00015000ff0477ac */ /* 0x000e620008000c00 */
[----:B------:R-:W2:Y:S01]  /*61b0*/  LDCU.64 UR62, c[0x0][0x890] ;  /* 0x00011200ff3e77ac */ /* 0x000ea20008000a00 */
[----:B------:R-:W2:Y:S01]  /*61c0*/  LDCU.128 UR52, c[0x0][0xb10] ;  /* 0x00016200ff3477ac */ /* 0x000ea20008000c00 */
[----:B------:R-:W2:Y:S01]  /*61d0*/  LDCU UR58, c[0x0][0x374] ;  /* 0x00006e80ff3a77ac */ /* 0x000ea20008000800 */
[----:B------:R-:W-:Y:S01]  /*61e0*/  UIADD3 UR61, UPT, UPT, UR48, 0x400, URZ ;  /* 0x00000400303d7890 */ /* 0x000fe2000fffe0ff */
[----:B-1----:R-:W-:Y:S01]  /*61f0*/  IMAD.U32 R99, RZ, RZ, UR4 ;  /* 0x00000004ff637e24 */ /* 0x002fe2000f8e00ff */
[----:B------:R-:W-:Y:S01]  /*6200*/  UIADD3 UR4, UPT, UPT, UR48, 0x2400, URZ ;  /* 0x0000240030047890 */ /* 0x000fe2000fffe0ff */
[----:B------:R-:W-:Y:S01]  /*6210*/  IMAD.U32 R98, RZ, RZ, UR5 ;  /* 0x00000005ff627e24 */ /* 0x000fe2000f8e00ff */
[----:B------:R-:W-:Y:S01]  /*6220*/  MOV R97, UR6 ;  /* 0x0000000600617c02 */ /* 0x000fe20008000f00 */
[----:B------:R-:W-:-:S03]  /*6230*/  IMAD.U32 R96, RZ, RZ, UR7 ;  /* 0x00000007ff607e24 */ /* 0x000fc6000f8e00ff */
[----:B------:R-:W-:Y:S02]  /*6240*/  IMAD.U32 R104, RZ, RZ, UR4 ;  /* 0x00000004ff687e24 */ /* 0x000fe4000f8e00ff */
[C---:B----4-:R-:W-:Y:S01]  /*6250*/  VIADD R3, R2.reuse, 0x80 ;  /* 0x0000008002037836 */ /* 0x050fe20000000000 */
[----:B------:R-:W-:-:S04]  /*6260*/  LOP3.LUT R2, R2, 0xffff, RZ, 0xc0, !PT ;  /* 0x0000ffff02027812 */ /* 0x000fc800078ec0ff */
[----:B------:R-:W-:-:S05]  /*6270*/  LOP3.LUT R3, R3, 0xffff, RZ, 0xc0, !PT ;  /* 0x0000ffff03037812 */ /* 0x000fca00078ec0ff */
[----:B--23--:R1:W-:Y:S02]  /*6280*/  STL.64 [R1], R2 ;  /* 0x0000000201007387 */ /* 0x00c3e40000100a00 */
.L_x_135:
[----:B-1----:R-:W-:Y:S04]  /*6290*/  SHF.L.U32 R3, R87, 0x1f, RZ ;  /* 0x0000001f57037819 */ /* 0x002fe800000006ff */
[----:B------:R-:W1:Y:S02]  /*62a0*/  SYNCS.PHASECHK.TRANS64.TRYWAIT P0, [UR48+0x250], R3 ;  /* 0x00025003ff0075a7 */ /* 0x000e640008001130 */
[----:B-1----:R-:W-:Y:S05]  /*62b0*/  @!P0 BRA `(.L_x_109) ;  /* 0x0000003c00348947 */ /* 0x002fea0003800000 */
.L_x_229:
[----:B------:R-:W2:Y:S01]  /*62c0*/  LDS.128 R4, [UR48+0x290] ;  /* 0x00029030ff047984 */ /* 0x000ea20008000c00 */
[----:B------:R-:W-:Y:S01]  /*62d0*/  UIADD3 UR4, UPT, UPT, UR48, 0x258, URZ ;  /* 0x0000025830047890 */ /* 0x000fe2000fffe0ff */
[----:B------:R-:W-:Y:S01]  /*62e0*/  IMAD R2, R36, 0x4, R1 ;  /* 0x0000000424027824 */ /* 0x000fe200078e0201 */
[----:B------:R-:W-:Y:S01]  /*62f0*/  UISETP.GE.AND UP0, UPT, UR39, 0x1, UPT ;  /* 0x000000012700788c */ /* 0x000fe2000bf06270 */
[----:B------:R-:W-:Y:S01]  /*6300*/  @!PT LDS RZ, [RZ] ;  /* 0x00000000fffff984 */ /* 0x000fe20000000800 */
[----:B------:R-:W-:Y:S01]  /*6310*/  @!PT LDS RZ, [RZ] ;  /* 0x00000000fffff984 */ /* 0x000fe20000000800 */
[----:B------:R-:W-:Y:S01]  /*6320*/  @!PT LDS RZ, [RZ] ;  /* 0x00000000fffff984 */ /* 0x000fe20000000800 */
[----:B------:R-:W-:Y:S01]  /*6330*/  @!PT LDS RZ, [RZ] ;  /* 0x00000000fffff984 */ /* 0x000fe20000000800 */
[----:B------:R3:W-:Y:S06]  /*6340*/  MEMBAR.ALL.CTA ;  /* 0x0000000000007992 */ /* 0x0007ec0000008000 */
[----:B---3--:R-:W3:Y:S01]  /*6350*/  FENCE.VIEW.ASYNC.S ;  /* 0x00000000000073c6 */ /* 0x008ee20000000000 */
[----:B------:R-:W-:Y:S09]  /*6360*/  UPRMT UR4, URZ, 0x654, UR4 ;  /* 0x00000654ff047896 */ /* 0x000ff20008000004 */
[----:B---3--:R-:W-:Y:S01]  /*6370*/  SYNCS.ARRIVE.TRANS64.RED.A1T0 RZ, [UR4], RZ ;  /* 0x000000ffffff79a7 */ /* 0x008fe20008100404 */
[----:B------:R-:W5:Y:S01]  /*6380*/  LDL R2, [R2] ;  /* 0x0000000002027983 */ /* 0x000f620000100800 */
[----:B--2---:R-:W-:Y:S11]  /*6390*/  LOP3.LUT P0, RZ, R6, 0x1, RZ, 0xc0, !PT ;  /* 0x0000000106ff7812 */ /* 0x004ff6000780c0ff */
[----:B------:R-:W-:Y:S02]  /*63a0*/  @!UPT UIADD3 URZ, UPT, UPT, URZ, URZ, URZ ;  /* 0x000000fffffff290 */ /* 0x000fe4000fffe0ff */
[----:B------:R-:W-:Y:S01]  /*63b0*/  VOTEU.ANY UP1, P0 ;  /* 0x0000000000ff7886 */ /* 0x000fe20000020100 */
[----:B------:R-:W-:Y:S01]  /*63c0*/  PLOP3.LUT P0, PT, PT, PT, UP1, 0x80, 0x8 ;  /* 0x000000000008781c */ /* 0x000fe20003f0f018 */
[----:B------:R-:W-:Y:S11]  /*63d0*/  UP2UR UR51, UPR, URZ, 0x2 ;  /* 0x00000002ff337883 */ /* 0x000ff60008000000 */
[----:B------:R-:W-:Y:S01]  /*63e0*/  @!UPT UIADD3 URZ, UPT, UPT, URZ, URZ, URZ ;  /* 0x000000fffffff290 */ /* 0x000fe2000fffe0ff */
[----:B-1----:R-:W-:Y:S02]  /*63f0*/  @P0 MOV R3, R4 ;  /* 0x0000000400030202 */ /* 0x002fe40000000f00 */
[----:B------:R-:W-:Y:S02]  /*6400*/  @P0 LOP3.LUT R0, R5, 0xffff, RZ, 0xc0, !PT ;  /* 0x0000ffff05000812 */ /* 0x000fe400078ec0ff */
[----:B------:R-:W-:Y:S02]  /*6410*/  @P0 R2UR UR5, R3 ;  /* 0x00000000030502ca */ /* 0x000fe400000e0000 */
[----:B------:R-:W-:Y:S11]  /*6420*/  @P0 R2UR UR4, R0 ;  /* 0x00000000000402ca */ /* 0x000ff600000e0000 */
[----:B------:R-:W-:Y:S02]  /*6430*/  @UP1 UMOV UR37, UR5 ;  /* 0x0000000500251c82 */ /* 0x000fe40008000000 */
[----:B------:R-:W-:Y:S01]  /*6440*/  @UP1 UMOV UR36, UR4 ;  /* 0x0000000400241c82 */ /* 0x000fe20008000000 */
[----:B------:R-:W-:Y:S05]  /*6450*/  BRA.U !UP0, `(.L_x_110) ;  /* 0x0000000108cc7547 */ /* 0x000fea000b800000 */
[----:B------:R-:W1:Y:S01]  /*6460*/  LDCU UR9, c[0x0][0xb20] ;  /* 0x00016400ff0977ac */ /* 0x000e620008000800 */
[----:B------:R-:W-:Y:S02]  /*6470*/  UIMAD.WIDE.U32 UR4, UR58, UR55, URZ ;  /* 0x000000373a0472a5 */ /* 0x000fe4000f8e00ff */
[----:B------:R-:W-:Y:S02]  /*6480*/  UIMAD.WIDE.U32 UR6, UR59, UR52, URZ ;  /* 0x000000343b0672a5 */ /* 0x000fe4000f8e00ff */
[----:B------:R-:W-:Y:S02]  /*6490*/  UIMAD.WIDE.U32 UR10, UR36, UR55, URZ ;  /* 0x00000037240a72a5 */ /* 0x000fe4000f8e00ff */
[----:B------:R-:W-:Y:S02]  /*64a0*/  UISETP.NE.AND UP0, UPT, UR54, 0x1, UPT ;  /* 0x000000013600788c */ /* 0x000fe4000bf05270 */
[----:B------:R-:W-:Y:S02]  /*64b0*/  UISETP.NE.AND UP1, UPT, UR45, 0x1, UPT ;  /* 0x000000012d00788c */ /* 0x000fe4000bf25270 */
[----:B------:R-:W-:Y:S02]  /*64c0*/  UISETP.NE.AND UP2, UPT, UR39, 0x1, UPT ;  /* 0x000000012700788c */ /* 0x000fe4000bf45270 */
[----:B------:R-:W-:Y:S01]  /*64d0*/  UIMAD.WIDE.U32 UR12, UR37, UR52, URZ ;  /* 0x00000034250c72a5 */ /* 0x000fe2000f8e00ff */
[----:B------:R-:W-:Y:S01]  /*64e0*/  UMOV UR4, UR5 ;  /* 0x0000000500047c82 */ /* 0x000fe20008000000 */
[----:B------:R-:W-:Y:S01]  /*64f0*/  UMOV UR6, UR11 ;  /* 0x0000000b00067c82 */ /* 0x000fe20008000000 */
[----:B-1----:R-:W-:Y:S03]  /*6500*/  USHF.R.U32.HI UR8, URZ, UR9, UR4 ;  /* 0x00000009ff087299 */ /* 0x002fe60008011604 */
[----:B------:R-:W-:Y:S02]  /*6510*/  UMOV UR4, UR7 ;  /* 0x0000000700047c82 */ /* 0x000fe40008000000 */
[----:B------:R-:W-:Y:S02]  /*6520*/  USHF.R.U32.HI UR5, URZ, UR53, UR4 ;  /* 0x00000035ff057299 */ /* 0x000fe40008011604 */
[----:B------:R-:W-:Y:S02]  /*6530*/  USEL UR4, UR58, UR8, !UP0 ;  /* 0x000000083a047287 */ /* 0x000fe4000c000000 */
[----:B------:R-:W-:Y:S02]  /*6540*/  USHF.R.U32.HI UR8, URZ, UR9, UR6 ;  /* 0x00000009ff087299 */ /* 0x000fe40008011606 */
[----:B------:R-:W-:Y:S02]  /*6550*/  UIMAD.WIDE.U32 UR6, UR4, UR46, URZ ;  /* 0x0000002e040672a5 */ /* 0x000fe4000f8e00ff */
[----:B------:R-:W-:Y:S02]  /*6560*/  USEL UR9, UR59, UR5, !UP1 ;  /* 0x000000053b097287 */ /* 0x000fe4000c800000 */
[----:B------:R-:W-:Y:S02]  /*6570*/  USEL UR8, UR36, UR8, !UP0 ;  /* 0x0000000824087287 */ /* 0x000fe4000c000000 */
[----:B------:R-:W-:Y:S01]  /*6580*/  UIMAD.WIDE.U32 UR10, UR9, UR46, URZ ;  /* 0x0000002e090a72a5 */ /* 0x000fe2000f8e00ff */
[----:B------:R-:W-:Y:S01]  /*6590*/  UMOV UR6, UR7 ;  /* 0x0000000700067c82 */ /* 0x000fe20008000000 */
[----:B------:R-:W-:Y:S01]  /*65a0*/  UMOV UR5, UR13 ;  /* 0x0000000d00057c82 */ /* 0x000fe20008000000 */
[----:B------:R-:W-:Y:S02]  /*65b0*/  @UP2 USHF.R.U32.HI UR4, URZ, UR47, UR6 ;  /* 0x0000002fff042299 */ /* 0x000fe40008011606 */
[----:B------:R-:W-:Y:S02]  /*65c0*/  USHF.R.U32.HI UR5, URZ, UR53, UR5 ;  /* 0x00000035ff057299 */ /* 0x000fe40008011605 */
[----:B------:R-:W-:Y:S02]  /*65d0*/  UIMAD UR4, UR39, UR4, URZ ;  /* 0x00000004270472a4 */ /* 0x000fe4000f8e02ff */
[----:B------:R-:W-:Y:S02]  /*65e0*/  USEL UR5, UR37, UR5, !UP1 ;  /* 0x0000000525057287 */ /* 0x000fe4000c800000 */
[----:B------:R-:W-:Y:S01]  /*65f0*/  UISETP.GE.AND UP0, UPT, UR8, UR4, UPT ;  /* 0x000000040800728c */ /* 0x000fe2000bf06270 */
[----:B------:R-:W-:Y:S01]  /*6600*/  UMOV UR6, UR11 ;  /* 0x0000000b00067c82 */ /* 0x000fe20008000000 */
[----:B------:R-:W-:Y:S02]  /*6610*/  UIMAD.WIDE.U32 UR10, UR8, UR46, URZ ;  /* 0x0000002e080a72a5 */ /* 0x000fe4000f8e00ff */
[----:B------:R-:W-:Y:S04]  /*6620*/  @UP2 USHF.R.U32.HI UR9, URZ, UR47, UR6 ;  /* 0x0000002fff092299 */ /* 0x000fe80008011606 */
[----:B------:R-:W-:Y:S01]  /*6630*/  UIMAD UR6, UR39, UR9, URZ ;  /* 0x00000009270672a4 */ /* 0x000fe2000f8e02ff */
[----:B------:R-:W-:Y:S03]  /*6640*/  UMOV UR4, UR11 ;  /* 0x0000000b00047c82 */ /* 0x000fe60008000000 */
[----:B------:R-:W-:Y:S02]  /*6650*/  UISETP.GE.OR UP0, UPT, UR5, UR6, UP0 ;  /* 0x000000060500728c */ /* 0x000fe40008706670 */
[----:B------:R-:W-:Y:S02]  /*6660*/  USHF.R.U32.HI UR4, URZ, UR47, UR4 ;  /* 0x0000002fff047299 */ /* 0x000fe40008011604 */
[----:B------:R-:W-:Y:S02]  /*6670*/  UIMAD.WIDE.U32 UR6, UR5, UR46, URZ ;  /* 0x0000002e050672a5 */ /* 0x000fe4000f8e00ff */
[----:B------:R-:W-:Y:S02]  /*6680*/  USEL UR11, UR8, UR4, !UP2 ;  /* 0x00000004080b7287 */ /* 0x000fe4000d000000 */
[----:B------:R-:W-:Y:S02]  /*6690*/  UIADD3 UR6, UPT, UPT, -UR5, URZ, URZ ;  /* 0x000000ff05067290 */ /* 0x000fe4000fffe1ff */
[----:B------:R-:W-:Y:S02]  /*66a0*/  UIADD3 UR10, UPT, UPT, -UR11, URZ, URZ ;  /* 0x000000ff0b0a7290 */ /* 0x000fe4000fffe1ff */
[----:B------:R-:W-:Y:S02]  /*66b0*/  UIMAD UR6, UR45, UR6, UR37 ;  /* 0x000000062d0672a4 */ /* 0x000fe4000f8e0225 */
[----:B------:R-:W-:Y:S01]  /*66c0*/  UIMAD UR10, UR39, UR10, UR8 ;  /* 0x0000000a270a72a4 */ /* 0x000fe2000f8e0208 */
[----:B------:R-:W-:Y:S01]  /*66d0*/  @!UP0 UMOV UR4, UR7 ;  /* 0x0000000700048c82 */ /* 0x000fe20008000000 */
[----:B------:R-:W-:Y:S02]  /*66e0*/  UIADD3 UR7, UPT, UPT, -UR8, URZ, URZ ;  /* 0x000000ff08077290 */ /* 0x000fe4000fffe1ff */
[----:B------:R-:W-:Y:S04]  /*66f0*/  @!UP0 USHF.R.U32.HI UR4, URZ, UR47, UR4 ;  /* 0x0000002fff048299 */ /* 0x000fe80008011604 */
[----:B------:R-:W-:Y:S04]  /*6700*/  @!UP0 USEL UR4, UR5, UR4, !UP2 ;  /* 0x0000000405048287 */ /* 0x000fe8000d000000 */
[----:B------:R-:W-:Y:S02]  /*6710*/  @!UP0 UIMAD UR9, UR9, UR10, UR4 ;  /* 0x0000000a090982a4 */ /* 0x000fe4000f8e0204 */
[----:B------:R-:W-:Y:S02]  /*6720*/  @!UP0 UIADD3 UR10, UPT, UPT, UR11, -UR4, URZ ;  /* 0x800000040b0a8290 */ /* 0x000fe4000fffe0ff */
[----:B------:R-:W-:Y:S02]  /*6730*/  UIMAD UR4, UR54, UR7, UR36 ;  /* 0x00000007360472a4 */ /* 0x000fe4000f8e0224 */
[----:B------:R-:W-:Y:S03]  /*6740*/  @!UP0 UIMAD UR8, UR10, UR39, UR5 ;  /* 0x000000270a0882a4 */ /* 0x000fe6000f8e0205 */
[----:B------:R-:W-:Y:S02]  /*6750*/  @!UP0 UMOV UR5, UR9 ;  /* 0x0000000900058c82 */ /* 0x000fe40008000000 */
[----:B------:R-:W-:Y:S02]  /*6760*/  UIMAD UR37, UR5, UR45, UR6 ;  /* 0x0000002d052572a4 */ /* 0x000fe4000f8e0206 */
[----:B------:R-:W-:Y:S11]  /*6770*/  UIMAD UR36, UR8, UR54, UR4 ;  /* 0x00000036082472a4 */ /* 0x000ff6000f8e0204 */
[----:B------:R-:W-:Y:S01]  /*6780*/  @!UPT UIADD3 URZ, UPT, UPT, URZ, URZ, URZ ;  /* 0x000000fffffff290 */ /* 0x000fe2000fffe0ff */
.L_x_110:
[----:B------:R-:W-:Y:S01]  /*6790*/  UISETP.NE.AND UP0, UPT, UR38, 0x1, UPT ;  /* 0x000000012600788c */ /* 0x000fe2000bf05270 */
[----:B------:R-:W-:Y:S01]  /*67a0*/  @P0 SHF.R.U32.HI R4, RZ, 0x10, R5 ;  /* 0x00000010ff040819 */ /* 0x000fe20000011605 */
[----:B------:R-:W-:Y:S03]  /*67b0*/  USHF.L.U32 UR41, UR21, 0x7, URZ ;  /* 0x0000000715297899 */ /* 0x000fe600080006ff */
[----:B------:R-:W-:Y:S06]  /*67c0*/  @P0 R2UR UR60, R4 ;  /* 0x00000000043c02ca */ /* 0x000fec00000e0000 */
[----:B------:R-:W1:Y:S01]  /*67d0*/  @!UP0 LDCU.128 UR12, c[0x0][0xb10] ;  /* 0x00016200ff0c87ac */ /* 0x000e620008000c00 */
[----:B------:R-:W2:Y:S01]  /*67e0*/  @!UP0 LDCU UR5, c[0x0][0xb0c] ;  /* 0x00016180ff0587ac */ /* 0x000ea20008000800 */
[----:B------:R-:W3:Y:S01]  /*67f0*/  @!UP0 LDCU UR10, c[0x0][0xb20] ;  /* 0x00016400ff0a87ac */ /* 0x000ee20008000800 */
[----:B-1----:R-:W-:Y:S02]  /*6800*/  UIMAD.WIDE.U32 UR8, UR37, UR12, URZ ;  /* 0x0000000c250872a5 */ /* 0x002fe4000f8e00ff */
[----:B------:R-:W-:Y:S02]  /*6810*/  UIMAD.WIDE.U32 UR6, UR36, UR15, URZ ;  /* 0x0000000f240672a5 */ /* 0x000fe4000f8e00ff */
[----:B------:R-:W-:Y:S03]  /*6820*/  @!UP0 UISETP.NE.AND UP1, UPT, UR14, 0x1, UPT ;  /* 0x000000010e00888c */ /* 0x000fe6000bf25270 */
[----:B------:R-:W-:Y:S01]  /*6830*/  @!UP0 UMOV UR4, UR9 ;  /* 0x0000000900048c82 */ /* 0x000fe20008000000 */
[----:B--2---:R-:W-:Y:S02]  /*6840*/  @!UP0 UISETP.NE.AND UP2, UPT, UR5, 0x1, UPT ;  /* 0x000000010500888c */ /* 0x004fe4000bf45270 */
[----:B------:R-:W-:Y:S01]  /*6850*/  @!UP0 USHF.R.U32.HI UR4, URZ, UR13, UR4 ;  /* 0x0000000dff048299 */ /* 0x000fe20008011604 */
[----:B------:R-:W-:Y:S02]  /*6860*/  @!UP0 UMOV UR6, UR7 ;  /* 0x0000000700068c82 */ /* 0x000fe40008000000 */
[----:B---3--:R-:W-:Y:S02]  /*6870*/  @!UP0 USHF.R.U32.HI UR6, URZ, UR10, UR6 ;  /* 0x0000000aff068299 */ /* 0x008fe40008011606 */
[----:B------:R-:W-:Y:S02]  /*6880*/  @!UP0 USEL UR7, UR37, UR4, !UP2 ;  /* 0x0000000425078287 */ /* 0x000fe4000d000000 */
[----:B------:R-:W-:Y:S04]  /*6890*/  @!UP0 USEL UR6, UR36, UR6, !UP1 ;  /* 0x0000000624068287 */ /* 0x000fe8000c800000 */
[----:B------:R-:W-:Y:S02]  /*68a0*/  @!UP0 UIADD3 UR4, UPT, UPT, -UR7, UR6, URZ ;  /* 0x0000000607048290 */ /* 0x000fe4000fffe1ff */
[----:B------:R-:W-:Y:S02]  /*68b0*/  @!UP0 UIADD3 UR6, UPT, UPT, UR7, -UR6, URZ ;  /* 0x8000000607068290 */ /* 0x000fe4000fffe0ff */
[----:B------:R-:W-:Y:S02]  /*68c0*/  @!UP0 UIMAD UR37, UR4, UR5, UR37 ;  /* 0x00000005042582a4 */ /* 0x000fe4000f8e0225 */
[----:B------:R-:W-:Y:S02]  /*68d0*/  @!UP0 UIMAD UR36, UR6, UR14, UR36 ;  /* 0x0000000e062482a4 */ /* 0x000fe4000f8e0224 */
[----:B------:R-:W-:Y:S09]  /*68e0*/  ULOP3.LUT UP0, URZ, UR61, 0x1b0, URZ, 0xc0, !UPT ;  /* 0x000001b03dff7892 */ /* 0x000ff2000f80c0ff */
[----:B------:R-:W-:Y:S05]  /*68f0*/  BRA.U !UP0, `(.L_x_111) ;  /* 0x0000000108407547 */ /* 0x000fea000b800000 */
[----:B------:R-:W1:Y:S01]  /*6900*/  LDCU.64 UR8, c[0x4][0x80] ;  /* 0x01001000ff0877ac */ /* 0x000e620008000a00 */
[----:B------:R-:W-:Y:S01]  /*6910*/  MOV R15, 0x0 ;  /* 0x00000000000f7802 */ /* 0x000fe20000000f00 */
[----:B------:R-:W-:Y:S02]  /*6920*/  HFMA2 R12, -RZ, RZ, 0, 5.9604644775390625e-08 ;  /* 0x00000001ff0c7431 */ /* 0x000fe400000001ff */
[----:B------:R-:W-:Y:S02]  /*6930*/  IMAD.MOV.U32 R8, RZ, RZ, 0x70 ;  /* 0x00000070ff087424 */ /* 0x000fe400078e00ff */
[----:B------:R-:W-:Y:S01]  /*6940*/  IMAD.MOV.U32 R13, RZ, RZ, RZ ;  /* 0x000000ffff0d7224 */ /* 0x000fe200078e00ff */
[----:B------:R-:W2:Y:S01]  /*6950*/  LDCU.64 UR6, c[0x4][0x88] ;  /* 0x01001100ff0677ac */ /* 0x000ea20008000a00 */
[----:B------:R-:W3:Y:S01]  /*6960*/  LDC.64 R14, c[0x4][R15] ;  /* 0x010000000f0e7b82 */ /* 0x000ee20000000a00 */
[----:B------:R-:W4:Y:S01]  /*6970*/  LDCU.64 UR4, c[0x4][0x8] ;  /* 0x01000100ff0477ac */ /* 0x000f220008000a00 */
[----:B-1----:R-:W-:Y:S01]  /*6980*/  MOV R5, UR9 ;  /* 0x0000000900057c02 */ /* 0x002fe20008000f00 */
[----:B------:R-:W-:Y:S01]  /*6990*/  IMAD.U32 R4, RZ, RZ, UR8 ;  /* 0x00000008ff047e24 */ /* 0x000fe2000f8e00ff */
[----:B--2---:R-:W-:Y:S01]  /*69a0*/  MOV R7, UR7 ;  /* 0x0000000700077c02 */ /* 0x004fe20008000f00 */
[----:B------:R-:W-:Y:S01]  /*69b0*/  IMAD.U32 R6, RZ, RZ, UR6 ;  /* 0x00000006ff067e24 */ /* 0x000fe2000f8e00ff */
[----:B----4-:R-:W-:Y:S01]  /*69c0*/  MOV R11, UR5 ;  /* 0x00000005000b7c02 */ /* 0x010fe20008000f00 */
[----:B------:R-:W-:Y:S02]  /*69d0*/  IMAD.U32 R10, RZ, RZ, UR4 ;  /* 0x00000004ff0a7e24 */ /* 0x000fe4000f8e00ff */
[----:B------:R-:W-:Y:S07]  /*69e0*/  LEPC R20, `(.L_x_111) ;  /* 0x000000001014794e */ /* 0x000fee0000000000 */
[----:B---3-5:R-:W-:Y:S05]  /*69f0*/  CALL.ABS.NOINC R14 ;  /* 0x000000000e007343 */ /* 0x028fea0003c00000 */
.L_x_111:
[----:B------:R-:W-:Y:S01]  /*6a00*/  LOP3.LUT P0, RZ, R104, 0x1b0, RZ, 0xc0, !PT ;  /* 0x000001b068ff7812 */ /* 0x000fe2000780c0ff */
[----:B------:R-:W-:Y:S11]  /*6a10*/  BSSY.RECONVERGENT B6, `(.L_x_112) ;  /* 0x0000013000067945 */ /* 0x000ff60003800200 */
[----:B------:R-:W-:Y:S01]  /*6a20*/  @!UPT UIADD3 URZ, UPT, UPT, URZ, URZ, URZ ;  /* 0x000000fffffff290 */ /* 0x000fe2000fffe0ff */
[----:B------:R-:W-:Y:S05]  /*6a30*/  @!P0 BRA `(.L_x_113) ;  /* 0x0000000000408947 */ /* 0x000fea0003800000 */
        /* <DEDUP_REMOVED lines=16> */
.L_x_113:
[----:B------:R-:W-:Y:S05]  /*6b40*/  BSYNC.RECONVERGENT B6 ;  /* 0x0000000000067941 */ /* 0x000fea0003800200 */
.L_x_112:
[----:B------:R-:W-:Y:S01]  /*6b50*/  R2UR UR4, R102 ;  /* 0x00000000660472ca */ /* 0x000fe200000e0000 */
[----:B------:R-:W-:Y:S01]  /*6b60*/  UISETP.NE.U32.AND UP0, UPT, UR62, URZ, UPT ;  /* 0x000000ff3e00728c */ /* 0x000fe2000bf05070 */
[----:B------:R-:W-:Y:S02]  /*6b70*/  ISETP.NE.U32.AND P4, PT, R84, RZ, PT ;  /* 0x000000ff5400720c */ /* 0x000fe40003f85070 */
[----:B------:R-:W-:Y:S01]  /*6b80*/  ISETP.NE.U32.AND P2, PT, RZ, UR56, PT ;  /* 0x00000038ff007c0c */ /* 0x000fe2000bf45070 */
[----:B------:R-:W-:Y:S01]  /*6b90*/  UISETP.NE.AND.EX UP1, UPT, UR63, URZ, UPT, UP0 ;  /* 0x000000ff3f00728c */ /* 0x000fe2000bf25300 */
[----:B------:R-:W-:Y:S01]  /*6ba0*/  ISETP.NE.AND.EX P4, PT, R85, RZ, PT, P4 ;  /* 0x000000ff5500720c */ /* 0x000fe20003f85340 */
[----:B------:R-:W-:Y:S01]  /*6bb0*/  UPLOP3.LUT UP0, UPT, UPT, UPT, UPT, 0x40, 0x4 ;  /* 0x000000000004789c */ /* 0x000fe20003f0e870 */
[----:B------:R-:W-:Y:S05]  /*6bc0*/  ISETP.NE.AND.EX P2, PT, RZ, UR57, PT, P2 ;  /* 0x00000039ff007c0c */ /* 0x000fea000bf45320 */
[----:B------:R-:W-:Y:S06]  /*6bd0*/  UISETP.NE.AND UP2, UPT, UR4, URZ, UPT ;  /* 0x000000ff0400728c */ /* 0x000fec000bf45270 */
[----:B------:R-:W-:Y:S05]  /*6be0*/  PLOP3.LUT P1, PT, PT, PT, UP2, 0x80, 0x8 ;  /* 0x000000000008781c */ /* 0x000fea0003f2f028 */
[----:B------:R-:W-:Y:S06]  /*6bf0*/  @UP2 UPLOP3.LUT UP0, UPT, UPT, UPT, UP1, 0x80, 0x8 ;  /* 0x000000000008289c */ /* 0x000fec0003f0f010 */
[----:B------:R-:W-:Y:S01]  /*6c00*/  PLOP3.LUT P0, PT, PT, PT, UP0, 0x80, 0x8 ;  /* 0x000000000008781c */ /* 0x000fe20003f0f008 */
[----:B------:R-:W-:Y:S01]  /*6c10*/  @!UPT UIADD3 URZ, UPT, UPT, URZ, URZ, URZ ;  /* 0x000000fffffff290 */ /* 0x000fe2000fffe0ff */
[----:B------:R-:W-:Y:S11]  /*6c20*/  BRA.U !UP1, `(.L_x_114) ;  /* 0x00000001093c7547 */ /* 0x000ff6000b800000 */
[----:B------:R-:W-:Y:S01]  /*6c30*/  UISETP.NE.U32.AND UP0, UPT, UR56, URZ, UPT ;  /* 0x000000ff3800728c */ /* 0x000fe2000bf05070 */
[----:B------:R-:W-:Y:S01]  /*6c40*/  HFMA2 R0, -RZ, RZ, 0, 5.9604644775390625e-08 ;  /* 0x00000001ff007431 */ /* 0x000fe200000001ff */
[----:B------:R-:W1:Y:S01]  /*6c50*/  LDCU.64 UR8, c[0x0][0x358] ;  /* 0x00006b00ff0877ac */ /* 0x000e620008000a00 */
[----:B------:R-:W-:Y:S01]  /*6c60*/  IMAD.MOV.U32 R92, RZ, RZ, 0x1 ;  /* 0x00000001ff5c7424 */ /* 0x000fe200078e00ff */
[----:B------:R-:W-:Y:S06]  /*6c70*/  UISETP.NE.AND.EX UP0, UPT, UR57, URZ, UPT, UP0 ;  /* 0x000000ff3900728c */ /* 0x000fec000bf05300 */
        /* <DEDUP_REMOVED lines=9> */
[----:B-12---:R-:W-:Y:S02]  /*6d10*/  @!P3 IMAD.U32 R41, RZ, RZ, UR4 ;  /* 0x00000004ff29be24 */ /* 0x006fe4000f8e00ff */
.L_x_114:
[----:B------:R-:W-:Y:S05]  /*6d20*/  @!P4 BRA `(.L_x_115) ;  /* 0x000000000024c947 */ /* 0x000fea0003800000 */
[----:B------:R-:W-:Y:S01]  /*6d30*/  ISETP.NE.U32.AND P3, PT, R74, RZ, PT ;  /* 0x000000ff4a00720c */ /* 0x000fe20003f65070 */
[----:B------:R-:W1:Y:S03]  /*6d40*/  LDCU.64 UR4, c[0x0][0x358] ;  /* 0x00006b00ff0477ac */ /* 0x000e660008000a00 */
[----:B------:R-:W-:Y:S11]  /*6d50*/  ISETP.NE.AND.EX P3, PT, R75, RZ, PT, P3 ;  /* 0x000000ff4b00720c */ /* 0x000ff60003f65330 */
[----:B------:R-:W-:Y:S02]  /*6d60*/  @!UPT UIADD3 URZ, UPT, UPT, URZ, URZ, URZ ;  /* 0x000000fffffff290 */ /* 0x000fe4000fffe0ff */
[----:B------:R-:W2:Y:S01]  /*6d70*/  @P3 LDC.64 R4, c[0x0][0x8a8] ;  /* 0x00022a00ff043b82 */ /* 0x000ea20000000a00 */
[----:B------:R-:W-:Y:S04]  /*6d80*/  @P3 IMAD R0, R84, UR50, RZ ;  /* 0x0000003254003c24 */ /* 0x000fe8000f8e02ff */
[----:B--2---:R-:W-:Y:S05]  /*6d90*/  @P3 IMAD.WIDE R4, R0, 0x4, R4 ;  /* 0x0000000400043825 */ /* 0x004fea00078e0204 */
[----:B-1---5:R1:W5:Y:S02]  /*6da0*/  @P3 LDG.E R38, desc[UR4][R4.64] ;  /* 0x0000000404263981 */ /* 0x022364000c1e1900 */
[----:B-1----:R-:W2:Y:S02]  /*6db0*/  @!P3 LDC R38, c[0x0][0x8a0] ;  /* 0x00022800ff26bb82 */ /* 0x002ea40000000800 */
.L_x_115:
[----:B-----5:R-:W-:Y:S01]  /*6dc0*/  FSETP.NEU.AND P5, PT, R41, RZ, PT ;  /* 0x000000ff2900720b */ /* 0x020fe20003fad000 */
[----:B------:R-:W-:Y:S01]  /*6dd0*/  USHF.L.U32 UR8, UR49, 0x6, URZ ;  /* 0x0000000631087899 */ /* 0x000fe200080006ff */
[----:B------:R-:W-:Y:S01]  /*6de0*/  SEL R6, RZ, 0xffffffff, P2 ;  /* 0xffffffffff067807 */ /* 0x000fe20001000000 */
[----:B------:R-:W-:Y:S01]  /*6df0*/  BSSY B1, `(.L_x_116) ;  /* 0x0000054000017945 */ /* 0x000fe20003800000 */
[----:B------:R-:W-:Y:S01]  /*6e00*/  LOP3.LUT P4, RZ, R92, 0xff, RZ, 0xc0, !PT ;  /* 0x000000ff5cff7812 */ /* 0x000fe2000788c0ff */
[----:B------:R-:W-:Y:S01]  /*6e10*/  IMAD.MOV.U32 R114, RZ, RZ, 0x1 ;  /* 0x00000001ff727424 */ /* 0x000fe200078e00ff */
[----:B------:R-:W-:Y:S01]  /*6e20*/  @P1 SEL R3, RZ, 0xffffffff, P5 ;  /* 0xffffffffff031807 */ /* 0x000fe20002800000 */
[----:B------:R-:W-:Y:S01]  /*6e30*/  IMAD.U32 R107, RZ, RZ, UR8 ;  /* 0x00000008ff6b7e24 */ /* 0x000fe2000f8e00ff */
[----:B------:R-:W-:Y:S01]  /*6e40*/  LEA R0, R86, UR48, 0x3 ;  /* 0x0000003056007c11 */ /* 0x000fe2000f8e18ff */
[----:B------:R-:W-:Y:S01]  /*6e50*/  IMAD.IADD R39, R37, 0x1, R2 ;  /* 0x0000000125277824 */ /* 0x000fe200078e0202 */
[----:B------:R-:W-:Y:S02]  /*6e60*/  @P0 SEL R3, R6, R3, !P4 ;  /* 0x0000000306030207 */ /* 0x000fe40006000000 */
[----:B------:R-:W-:Y:S02]  /*6e70*/  CS2R R82, SRZ ;  /* 0x0000000000527805 */ /* 0x000fe4000001ff00 */
[----:B------:R-:W-:Y:S02]  /*6e80*/  LEA R113, R36, UR48, 0x3 ;  /* 0x0000003024717c11 */ /* 0x000fe4000f8e18ff */
[----:B------:R-:W-:Y:S02]  /*6e90*/  CS2R R80, SRZ ;  /* 0x0000000000507805 */ /* 0x000fe4000001ff00 */
[----:B------:R-:W-:Y:S02]  /*6ea0*/  @P1 LOP3.LUT R3, R3, 0x1, RZ, 0xc0, !PT ;  /* 0x0000000103031812 */ /* 0x000fe400078ec0ff */
[----:B------:R-:W-:Y:S02]  /*6eb0*/  CS2R R78, SRZ ;  /* 0x00000000004e7805 */ /* 0x000fe4000001ff00 */
[----:B------:R-:W-:Y:S02]  /*6ec0*/  SHF.L.U32 R4, R88, 0x1f, RZ ;  /* 0x0000001f58047819 */ /* 0x000fe400000006ff */
[----:B------:R-:W-:Y:S02]  /*6ed0*/  CS2R R76, SRZ ;  /* 0x00000000004c7805 */ /* 0x000fe4000001ff00 */
[----:B------:R-:W-:Y:S02]  /*6ee0*/  ISETP.NE.U32.OR P3, PT, R3, 0x1, !P1 ;  /* 0x000000010300780c */ /* 0x000fe40004f65470 */
[----:B------:R-:W-:Y:S02]  /*6ef0*/  R2UR UR4, R98 ;  /* 0x00000000620472ca */ /* 0x000fe400000e0000 */
[----:B------:R-:W-:Y:S02]  /*6f00*/  R2UR UR7, R97 ;  /* 0x00000000610772ca */ /* 0x000fe400000e0000 */
[----:B------:R-:W-:Y:S02]  /*6f10*/  R2UR UR10, R99 ;  /* 0x00000000630a72ca */ /* 0x000fe400000e0000 */
[----:B------:R-:W-:Y:S02]  /*6f20*/  R2UR UR6, R95 ;  /* 0x000000005f0672ca */ /* 0x000fe400000e0000 */
[----:B------:R-:W-:Y:S02]  /*6f30*/  R2UR UR9, R96 ;  /* 0x00000000600972ca */ /* 0x000fe400000e0000 */
[----:B------:R-:W-:Y:S02]  /*6f40*/  R2UR UR11, R94 ;  /* 0x000000005e0b72ca */ /* 0x000fe400000e0000 */
[----:B------:R-:W-:Y:S01]  /*6f50*/  @P3 SHF.L.U32 R5, R73, 0x1f, RZ ;  /* 0x0000001f49053819 */ /* 0x000fe200000006ff */
[----:B------:R-:W-:Y:S01]  /*6f60*/  UIMAD.WIDE.U32 UR4, UR8, UR4, URZ ;  /* 0x00000004080472a5 */ /* 0x000fe2000f8e00ff */
[----:B------:R-:W-:Y:S02]  /*6f70*/  P2R R108, PR, RZ, 0x8 ;  /* 0x00000008ff6c7803 */ /* 0x000fe40000000000 */
[----:B------:R-:W1:Y:S01]  /*6f80*/  @P3 SYNCS.PHASECHK.TRANS64.TRYWAIT P1, [R0+URZ+0x220], R5 ;  /* 0x00022005000035a7 */ /* 0x000e6200080211ff */
[----:B------:R-:W-:Y:S01]  /*6f90*/  PLOP3.LUT P3, PT, PT, PT, UP1, 0x80, 0x8 ;  /* 0x000000000008781c */ /* 0x000fe20003f6f018 */
[----:B------:R-:W-:Y:S01]  /*6fa0*/  UISETP.NE.AND UP0, UPT, UR10, 0x1, UPT ;  /* 0x000000010a00788c */ /* 0x000fe2000bf05270 */
[----:B------:R-:W-:Y:S01]  /*6fb0*/  SEL R3, RZ, 0xffffffff, P5 ;  /* 0xffffffffff037807 */ /* 0x000fe20002800000 */
[----:B------:R-:W-:Y:S01]  /*6fc0*/  UMOV UR4, UR5 ;  /* 0x0000000500047c82 */ /* 0x000fe20008000000 */
[----:B------:R-:W-:Y:S01]  /*6fd0*/  ISETP.NE.AND P5, PT, R108, RZ, PT ;  /* 0x000000ff6c00720c */ /* 0x000fe20003fa5270 */
[----:B------:R-:W-:Y:S04]  /*6fe0*/  USHF.R.U32.HI UR4, URZ, UR7, UR4 ;  /* 0x00000007ff047299 */ /* 0x000fe80008011604 */
[----:B------:R-:W-:Y:S02]  /*6ff0*/  USEL UR4, UR8, UR4, !UP0 ;  /* 0x0000000408047287 */ /* 0x000fe4000c000000 */
[----:B------:R-:W-:Y:S02]  /*7000*/  UISETP.NE.AND UP0, UPT, UR9, 0x1, UPT ;  /* 0x000000010900788c */ /* 0x000fe4000bf05270 */
[----:B------:R-:W-:Y:S01]  /*7010*/  UIMAD.WIDE.U32 UR6, UR4, UR6, URZ ;  /* 0x00000006040672a5 */ /* 0x000fe2000f8e00ff */
[----:B------:R-:W-:Y:S01]  /*7020*/  @P3 SEL R3, R6, R3, !P4 ;  /* 0x0000000306033207 */ /* 0x000fe20006000000 */
[----:B------:R3:W4:Y:S01]  /*7030*/  SYNCS.PHASECHK.TRANS64.TRYWAIT P0, [R113+URZ+0x260], R4 ;  /* 0x00026004710075a7 */ /* 0x00072200080011ff */
[----:B------:R-:W-:Y:S01]  /*7040*/  IMAD.U32 R106, RZ, RZ, UR4 ;  /* 0x00000004ff6a7e24 */ /* 0x000fe2000f8e00ff */
[----:B------:R-:W-:Y:S01]  /*7050*/  PLOP3.LUT P2, PT, PT, PT, UP0, 0x80, 0x8 ;  /* 0x000000000008781c */ /* 0x000fe20003f4f008 */
[----:B------:R-:W-:Y:S01]  /*7060*/  IMAD R8, RZ, RZ, -UR4 ;  /* 0x80000004ff087e24 */ /* 0x000fe2000f8e02ff */
[----:B------:R-:W-:Y:S01]  /*7070*/  LOP3.LUT R3, R3, 0x1, RZ, 0xc0, !PT ;  /* 0x0000000103037812 */ /* 0x000fe200078ec0ff */
[----:B------:R-:W-:Y:S01]  /*7080*/  UMOV UR5, UR7 ;  /* 0x0000000700057c82 */ /* 0x000fe20008000000 */
[----:B------:R-:W-:Y:S01]  /*7090*/  IMAD.U32 R105, RZ, RZ, UR4 ;  /* 0x00000004ff697e24 */ /* 0x000fe2000f8e00ff */
[----:B------:R-:W-:Y:S01]  /*70a0*/  USHF.R.U32.HI UR5, URZ, UR11, UR5 ;  /* 0x0000000bff057299 */ /* 0x000fe20008011605 */
[----:B------:R-:W-:Y:S01]  /*70b0*/  ISETP.NE.U32.AND P6, PT, R3, 0x1, PT ;  /* 0x000000010300780c */ /* 0x000fe20003fc5070 */
[----:B------:R-:W-:Y:S03]  /*70c0*/  IMAD R107, R8, UR10, R107 ;  /* 0x0000000a086b7c24 */ /* 0x000fe6000f8e026b */
[----:B------:R-:W-:Y:S02]  /*70d0*/  P2R R115, PR, RZ, 0x40 ;  /* 0x00000040ff737803 */ /* 0x000fe40000000000 */
[----:B------:R-:W-:Y:S05]  /*70e0*/  SEL R106, R106, UR5, !P2 ;  /* 0x000000056a6a7c07 */ /* 0x000fea000d000000 */
[----:B------:R-:W-:Y:S04]  /*70f0*/  IMAD.MOV R6, RZ, RZ, -R106 ;  /* 0x000000ffff067224 */ /* 0x000fe800078e0a6a */
[----:B------:R-:W-:Y:S01]  /*7100*/  IMAD R105, R6, UR9, R105 ;  /* 0x0000000906697c24 */ /* 0x000fe2000f8e0269 */
[----:B-1----:R-:W-:Y:S01]  /*7110*/  @P5 SEL R114, RZ, 0x1, !P1 ;  /* 0x00000001ff725807 */ /* 0x002fe20004800000 */
[----:B---3--:R-:W-:Y:S06]  /*7120*/  @!P5 BRA `(.L_x_117) ;  /* 0x000000000080d947 */ /* 0x008fec0003800000 */
[----:B------:R-:W-:Y:S01]  /*7130*/  @P6 IMAD R6, R86, 0x1000, R89 ;  /* 0x0000100056066824 */ /* 0x000fe200078e0259 */
[----:B------:R-:W1:Y:S01]  /*7140*/  S2R R2, SR_CgaCtaId ;  /* 0x0000000000027919 */ /* 0x000e620000008800 */
[----:B------:R-:W-:Y:S01]  /*7150*/  ISETP.NE.AND P1, PT, R114, RZ, PT ;  /* 0x000000ff7200720c */ /* 0x000fe20003f25270 */
[----:B------:R-:W-:Y:S01]  /*7160*/  BSSY B0, `(.L_x_118) ;  /* 0x000000b000007945 */ /* 0x000fe20003800000 */
[----:B------:R-:W-:Y:S01]  /*7170*/  @P6 VIADD R5, R6, UR48 ;  /* 0x0000003006056c36 */ /* 0x000fe20008000000 */
[----:B------:R-:W-:Y:S02]  /*7180*/  CS2R R78, SRZ ;  /* 0x00000000004e7805 */ /* 0x000fe4000001ff00 */
[----:B------:R-:W-:Y:S02]  /*7190*/  CS2R R76, SRZ ;  /* 0x00000000004c7805 */ /* 0x000fe4000001ff00 */
[----:B------:R-:W-:Y:S01]  /*71a0*/  CS2R R82, SRZ ;  /* 0x0000000000527805 */ /* 0x000fe2000001ff00 */
[----:B------:R-:W-:Y:S01]  /*71b0*/  @P6 IMAD R5, R90, -0x10, R5 ;  /* 0xfffffff05a056824 */ /* 0x000fe200078e0205 */
[----:B------:R-:W-:Y:S04]  /*71c0*/  CS2R R80, SRZ ;  /* 0x0000000000507805 */ /* 0x000fe8000001ff00 */
[----:B------:R-:W-:Y:S05]  /*71d0*/  @P1 BRA `(.L_x_119) ;  /* 0x00000000000c1947 */ /* 0x000fea0003800000 */
[----:B------:R-:W-:Y:S04]  /*71e0*/  SHF.L.U32 R3, R73, 0x1f, RZ ;  /* 0x0000001f49037819 */ /* 0x000fe800000006ff */
[----:B------:R-:W3:Y:S02]  /*71f0*/  SYNCS.PHASECHK.TRANS64.TRYWAIT P1, [R0+URZ+0x220], R3 ;  /* 0x00022003000075a7 */ /* 0x000ee400080211ff */
[----:B---3--:R-:W-:Y:S05]  /*7200*/  @!P1 BRA `(.L_x_120) ;  /* 0x0000002c00789947 */ /* 0x008fea0003800000 */
.L_x_119:
[----:B------:R-:W-:Y:S05]  /*7210*/  BSYNC B0 ;  /* 0x0000000000007941 */ /* 0x000fea0003800000 */
.L_x_118:
[----:B------:R-:W-:Y:S01]  /*7220*/  ISETP.NE.AND P1, PT, R115, RZ, PT ;  /* 0x000000ff7300720c */ /* 0x000fe20003f25270 */
[----:B---3--:R-:W-:Y:S02]  /*7230*/  VIADD R3, R0, 0x230 ;  /* 0x0000023000037836 */ /* 0x008fe40000000000 */
[----:B------:R-:W-:Y:S03]  /*7240*/  VIADD R86, R86, 0x1 ;  /* 0x0000000156567836 */ /* 0x000fe60000000000 */
[----:B-1----:R-:W-:Y:S07]  /*7250*/  PRMT R2, R2, 0x654, R3 ;  /* 0x0000065402027816 */ /* 0x002fee0000000003 */
[----:B------:R1:W3:Y:S04]  /*7260*/  @P1 LDS.128 R76, [R6+UR48+0x400] ;  /* 0x00040030064c1984 */ /* 0x0002e80008000c00 */
[----:B------:R1:W1:Y:S01]  /*7270*/  @P1 LDS.128 R80, [R5+0x410] ;  /* 0x0004100005501984 */ /* 0x0002620000000c00 */
[C---:B------:R-:W-:Y:S01]  /*7280*/  ISETP.NE.AND P1, PT, R86.reuse, 0x2, PT ;  /* 0x000000025600780c */ /* 0x040fe20003f25270 */
[----:B------:R-:W-:Y:S01]  /*7290*/  @!PT LDS RZ, [RZ] ;  /* 0x00000000fffff984 */ /* 0x000fe20000000800 */
[----:B------:R-:W-:Y:S01]  /*72a0*/  @!PT LDS RZ, [RZ] ;  /* 0x00000000fffff984 */ /* 0x000fe20000000800 */
[----:B------:R-:W-:Y:S01]  /*72b0*/  @!PT LDS RZ, [RZ] ;  /* 0x00000000fffff984 */ /* 0x000fe20000000800 */
[----:B------:R-:W-:Y:S01]  /*72c0*/  @!PT LDS RZ, [RZ] ;  /* 0x00000000fffff984 */ /* 0x000fe20000000800 */
[----:B------:R5:W-:Y:S06]  /*72d0*/  MEMBAR.ALL.CTA ;  /* 0x0000000000007992 */ /* 0x000bec0000008000 */
[----:B-----5:R-:W5:Y:S01]  /*72e0*/  FENCE.VIEW.ASYNC.S ;  /* 0x00000000000073c6 */ /* 0x020f620000000000 */
[----:B------:R-:W-:Y:S02]  /*72f0*/  SEL R0, RZ, 0x1, P1 ;  /* 0x00000001ff007807 */ /* 0x000fe40000800000 */
[----:B------:R-:W-:Y:S02]  /*7300*/  SEL R86, R86, RZ, P1 ;  /* 0x000000ff56567207 */ /* 0x000fe40000800000 */
[----:B------:R-:W-:Y:S01]  /*7310*/  LOP3.LUT R73, R73, R0, RZ, 0x3c, !PT ;  /* 0x0000000049497212 */ /* 0x000fe200078e3cff */
[----:B-----5:R1:W-:Y:S06]  /*7320*/  SYNCS.ARRIVE.TRANS64.RED.A1T0 RZ, [R2+URZ], RZ ;  /* 0x000000ff02ff79a7 */ /* 0x0203ec00081004ff */
.L_x_117:
[----:B------:R-:W-:Y:S05]  /*7330*/  BSYNC B1 ;  /* 0x0000000000017941 */ /* 0x000fea0003800000 */
.L_x_116:
[----:B------:R-:W-:Y:S04]  /*7340*/  SHF.R.U32.HI R0, RZ, 0x15, R39 ;  /* 0x00000015ff007819 */ /* 0x000fe80000011627 */
[----:B------:R-:W-:Y:S01]  /*7350*/  LOP3.LUT P1, RZ, R0, 0x3, R93, 0x48, !PT ;  /* 0x0000000300ff7812 */ /* 0x000fe2000782485d */
[----:B------:R-:W-:Y:S01]  /*7360*/  @!UPT UIADD3 URZ, UPT, UPT, URZ, URZ, URZ ;  /* 0x000000fffffff290 */ /* 0x000fe2000fffe0ff */
[----:B----4-:R-:W-:Y:S11]  /*7370*/  @P0 BRA `(.L_x_121) ;  /* 0x0000000000080947 */ /* 0x010ff60003800000 */
[----:B------:R-:W4:Y:S02]  /*7380*/  SYNCS.PHASECHK.TRANS64.TRYWAIT P0, [R113+URZ+0x260], R4 ;  /* 0x00026004710075a7 */ /* 0x000f2400080011ff */
[----:B----4-:R-:W-:Y:S05]  /*7390*/  @!P0 BRA `(.L_x_122) ;  /* 0x0000002c00288947 */ /* 0x010fea0003800000 */
.L_x_121:
[----:B------:R-:W-:Y:S04]  /*73a0*/  BSSY.RECONVERGENT B6, `(.L_x_123) ;  /* 0x0000012000067945 */ /* 0x000fe80003800200 */
[----:B------:R-:W-:Y:S05]  /*73b0*/  @!P1 BRA `(.L_x_124) ;  /* 0x0000000000409947 */ /* 0x000fea0003800000 */
[----:B------:R-:W5:Y:S01]  /*73c0*/  LDCU.64 UR8, c[0x4][0x70] ;  /* 0x01000e00ff0877ac */ /* 0x000f620008000a00 */
[----:B------:R-:W-:Y:S01]  /*73d0*/  MOV R3, 0x0 ;  /* 0x0000000000037802 */ /* 0x000fe20000000f00 */
[----:B------:R-:W-:Y:S02]  /*73e0*/  HFMA2 R12, -RZ, RZ, 0, 5.9604644775390625e-08 ;  /* 0x00000001ff0c7431 */ /* 0x000fe400000001ff */
[----:B------:R-:W-:Y:S02]  /*73f0*/  IMAD.MOV.U32 R8, RZ, RZ, 0x192 ;  /* 0x00000192ff087424 */ /* 0x000fe400078e00ff */
[----:B------:R-:W-:Y:S01]  /*7400*/  IMAD.MOV.U32 R13, RZ, RZ, RZ ;  /* 0x000000ffff0d7224 */ /* 0x000fe200078e00ff */
[----:B------:R-:W2:Y:S01]  /*7410*/  LDCU.64 UR6, c[0x4][0x78] ;  /* 0x01000f00ff0677ac */ /* 0x000ea20008000a00 */
[----:B-1----:R-:W1:Y:S01]  /*7420*/  LDC.64 R2, c[0x4][R3] ;  /* 0x0100000003027b82 */ /* 0x002e620000000a00 */
[----:B------:R-:W3:Y:S01]  /*7430*/  LDCU.64 UR4, c[0x4][0x10] ;  /* 0x01000200ff0477ac */ /* 0x000ee20008000a00 */
[----:B-----5:R-:W-:Y:S01]  /*7440*/  MOV R5, UR9 ;  /* 0x0000000900057c02 */ /* 0x020fe20008000f00 */
[----:B----4-:R-:W-:Y:S01]  /*7450*/  IMAD.U32 R4, RZ, RZ, UR8 ;  /* 0x00000008ff047e24 */ /* 0x010fe2000f8e00ff */
[----:B--2---:R-:W-:Y:S01]  /*7460*/  MOV R7, UR7 ;  /* 0x0000000700077c02 */ /* 0x004fe20008000f00 */
[----:B------:R-:W-:Y:S01]  /*7470*/  IMAD.U32 R6, RZ, RZ, UR6 ;  /* 0x00000006ff067e24 */ /* 0x000fe2000f8e00ff */
[----:B---3--:R-:W-:Y:S01]  /*7480*/  MOV R11, UR5 ;  /* 0x00000005000b7c02 */ /* 0x008fe20008000f00 */
[----:B------:R-:W-:Y:S02]  /*7490*/  IMAD.U32 R10, RZ, RZ, UR4 ;  /* 0x00000004ff0a7e24 */ /* 0x000fe4000f8e00ff */
[----:B------:R-:W-:Y:S07]  /*74a0*/  LEPC R20, `(.L_x_124) ;  /* 0x000000001014794e */ /* 0x000fee0000000000 */
[----:B-1----:R-:W-:Y:S05]  /*74b0*/  CALL.ABS.NOINC R2 ;  /* 0x0000000002007343 */ /* 0x002fea0003c00000 */
.L_x_124:
[----:B------:R-:W-:Y:S05]  /*74c0*/  BSYNC.RECONVERGENT B6 ;  /* 0x0000000000067941 */ /* 0x000fea0003800200 */
.L_x_123:
[-C--:B---3--:R-:W-:Y:S01]  /*74d0*/  F2FP.F16.E4M3.UNPACK_B R42, R76.reuse ;  /* 0x0000004cff2a723e */ /* 0x088fe200020006ff */
[----:B------:R-:W-:Y:S05]  /*74e0*/  WARPSYNC.ALL ;  /* 0x0000000000007948 */ /* 0x000fea0003800000 */
[----:B------:R-:W-:Y:S01]  /*74f0*/  R2UR UR4, R39 ;  /* 0x00000000270472ca */ /* 0x000fe200000e0000 */
[--C-:B------:R-:W-:Y:S01]  /*7500*/  HADD2.F32 R40, -RZ, R42.reuse.H0_H0 ;  /* 0x2000002aff287230 */ /* 0x100fe20000004100 */
[----:B------:R-:W-:Y:S01]  /*7510*/  F2FP.F16.E4M3.UNPACK_B R44, R76.H1 ;  /* 0x0000004cff2c723e */ /* 0x000fe200030006ff */
[----:B------:R-:W-:Y:S01]  /*7520*/  HADD2.F32 R43, -RZ, R42.H1_H1 ;  /* 0x3000002aff2b7230 */ /* 0x000fe20000004100 */
[-C--:B------:R-:W-:Y:S01]  /*7530*/  F2FP.F16.E4M3.UNPACK_B R46, R77.reuse ;  /* 0x0000004dff2e723e */ /* 0x080fe200020006ff */
[----:B------:R-:W-:Y:S01]  /*7540*/  BSSY.RECONVERGENT B0, `(.L_x_125) ;  /* 0x000009b000007945 */ /* 0x000fe20003800200 */
[----:B------:R-:W-:Y:S01]  /*7550*/  F2FP.F16.E4M3.UNPACK_B R48, R77.H1 ;  /* 0x0000004dff30723e */ /* 0x000fe200030006ff */
[--C-:B------:R-:W-:Y:S01]  /*7560*/  HADD2.F32 R42, -RZ, R44.reuse.H0_H0 ;  /* 0x2000002cff2a7230 */ /* 0x100fe20000004100 */
[-C--:B------:R-:W-:Y:S01]  /*7570*/  F2FP.F16.E4M3.UNPACK_B R50, R78.reuse ;  /* 0x0000004eff32723e */ /* 0x080fe200020006ff */
[----:B------:R-:W-:Y:S01]  /*7580*/  HADD2.F32 R44, -RZ, R44.H1_H1 ;  /* 0x3000002cff2c7230 */ /* 0x000fe20000004100 */
[----:B------:R-:W-:Y:S01]  /*7590*/  F2FP.F16.E4M3.UNPACK_B R52, R78.H1 ;  /* 0x0000004eff34723e */ /* 0x000fe200030006ff */
[--C-:B------:R-:W-:Y:S01]  /*75a0*/  HADD2.F32 R45, -RZ, R46.reuse.H0_H0 ;  /* 0x2000002eff2d7230 */ /* 0x100fe20000004100 */
[----:B------:R-:W-:Y:S01]  /*75b0*/  F2FP.F16.E4M3.UNPACK_B R54, R79 ;  /* 0x0000004fff36723e */ /* 0x000fe200020006ff */
[----:B-1--4-:R-:W-:Y:S01]  /*75c0*/  LDTM.16dp32bit_t0_t15.x32 R4, tmem[UR4] ;  /* 0x00000004000479ee */ /* 0x012fe20008a80000 */
[----:B------:R-:W2:Y:S01]  /*75d0*/  LDTM.16dp32bit_t16_t31.x32 R4, tmem[UR4+0x20] ;  /* 0x00002004000479ee */ /* 0x000ea20008aa0000 */
[----:B------:R-:W-:Y:S01]  /*75e0*/  ISETP.NE.AND P6, PT, R108, RZ, PT ;  /* 0x000000ff6c00720c */ /* 0x000fe20003fc5270 */
[----:B------:R-:W-:Y:S01]  /*75f0*/  HADD2.F32 R46, -RZ, R46.H1_H1 ;  /* 0x3000002eff2e7230 */ /* 0x000fe20000004100 */
[----:B------:R-:W-:Y:S01]  /*7600*/  IADD3 R121, PT, PT, R89, UR48, RZ ;  /* 0x0000003059797c10 */ /* 0x000fe2000fffe0ff */
[--C-:B------:R-:W-:Y:S01]  /*7610*/  HADD2.F32 R49, -RZ, R50.reuse.H0_H0 ;  /* 0x20000032ff317230 */ /* 0x100fe20000004100 */
[----:B------:R-:W-:Y:S01]  /*7620*/  SHF.L.U32 R120, R103, 0x4, RZ ;  /* 0x0000000467787819 */ /* 0x000fe200000006ff */
[----:B------:R-:W-:Y:S01]  /*7630*/  HADD2.F32 R50, -RZ, R50.H1_H1 ;  /* 0x30000032ff327230 */ /* 0x000fe20000004100 */
[----:B------:R-:W-:Y:S01]  /*7640*/  F2FP.F16.E4M3.UNPACK_B R58, R80 ;  /* 0x00000050ff3a723e */ /* 0x000fe200020006ff */
[--C-:B------:R-:W-:Y:S01]  /*7650*/  HADD2.F32 R53, -RZ, R54.reuse.H0_H0 ;  /* 0x20000036ff357230 */ /* 0x100fe20000004100 */
[----:B------:R-:W-:Y:S01]  /*7660*/  IADD3 R112, PT, PT, R121, R120, RZ ;  /* 0x0000007879707210 */ /* 0x000fe20007ffe0ff */
[----:B------:R-:W-:Y:S01]  /*7670*/  HADD2.F32 R54, -RZ, R54.H1_H1 ;  /* 0x30000036ff367230 */ /* 0x000fe20000004100 */
[----:B------:R-:W-:Y:S01]  /*7680*/  F2FP.F16.E4M3.UNPACK_B R62, R81 ;  /* 0x00000051ff3e723e */ /* 0x000fe200020006ff */
[--C-:B------:R-:W-:Y:S01]  /*7690*/  HADD2.F32 R57, -RZ, R58.reuse.H0_H0 ;  /* 0x2000003aff397230 */ /* 0x100fe20000004100 */
[----:B------:R-:W-:Y:S01]  /*76a0*/  F2FP.F16.E4M3.UNPACK_B R66, R82 ;  /* 0x00000052ff42723e */ /* 0x000fe200020006ff */
[----:B------:R-:W-:Y:S01]  /*76b0*/  HADD2.F32 R58, -RZ, R58.H1_H1 ;  /* 0x3000003aff3a7230 */ /* 0x000fe20000004100 */
[----:B------:R-:W-:Y:S01]  /*76c0*/  F2FP.F16.E4M3.UNPACK_B R70, R83 ;  /* 0x00000053ff46723e */ /* 0x000fe200020006ff */
[--C-:B------:R-:W-:Y:S01]  /*76d0*/  HADD2.F32 R61, -RZ, R62.reuse.H0_H0 ;  /* 0x2000003eff3d7230 */ /* 0x100fe20000004100 */
[----:B------:R-:W-:Y:S01]  /*76e0*/  F2FP.F16.E4M3.UNPACK_B R56, R79.H1 ;  /* 0x0000004fff38723e */ /* 0x000fe200030006ff */
[----:B------:R-:W-:Y:S01]  /*76f0*/  HADD2.F32 R62, -RZ, R62.H1_H1 ;  /* 0x3000003eff3e7230 */ /* 0x000fe20000004100 */
[----:B------:R-:W-:Y:S01]  /*7700*/  F2FP.F16.E4M3.UNPACK_B R60, R80.H1 ;  /* 0x00000050ff3c723e */ /* 0x000fe200030006ff */
[--C-:B------:R-:W-:Y:S01]  /*7710*/  HADD2.F32 R65, -RZ, R66.reuse.H0_H0 ;  /* 0x20000042ff417230 */ /* 0x100fe20000004100 */
[----:B------:R-:W-:Y:S01]  /*7720*/  F2FP.F16.E4M3.UNPACK_B R64, R81.H1 ;  /* 0x00000051ff40723e */ /* 0x000fe200030006ff */
[----:B------:R-:W-:Y:S01]  /*7730*/  HADD2.F32 R66, -RZ, R66.H1_H1 ;  /* 0x30000042ff427230 */ /* 0x000fe20000004100 */
[----:B------:R-:W-:Y:S01]  /*7740*/  F2FP.F16.E4M3.UNPACK_B R68, R82.H1 ;  /* 0x00000052ff44723e */ /* 0x000fe200030006ff */
[C---:B--2---:R-:W-:Y:S01]  /*7750*/  FMUL R0, R38.reuse, R4 ;  /* 0x0000000426007220 */ /* 0x044fe20000400000 */
[C---:B------:R-:W-:Y:S01]  /*7760*/  FMUL R2, R38.reuse, R5 ;  /* 0x0000000526027220 */ /* 0x040fe20000400000 */
[C---:B------:R-:W-:Y:S01]  /*7770*/  FMUL R4, R38.reuse, R8 ;  /* 0x0000000826047220 */ /* 0x040fe20000400000 */
[C---:B------:R-:W-:Y:S01]  /*7780*/  FMUL R5, R38.reuse, R9 ;  /* 0x0000000926057220 */ /* 0x040fe20000400000 */
[C---:B------:R-:W-:Y:S01]  /*7790*/  FFMA R0, R41.reuse, R40, R0 ;  /* 0x0000002829007223 */ /* 0x040fe20000000000 */
[C---:B------:R-:W-:Y:S01]  /*77a0*/  FFMA R2, R41.reuse, R43, R2 ;  /* 0x0000002b29027223 */ /* 0x040fe20000000002 */
[C---:B------:R-:W-:Y:S01]  /*77b0*/  FMUL R8, R38.reuse, R12 ;  /* 0x0000000c26087220 */ /* 0x040fe20000400000 */
        /* <DEDUP_REMOVED lines=9> */
[--C-:B------:R-:W-:Y:S02]  /*7850*/  HADD2.F32 R69, -RZ, R70.reuse.H0_H0 ;  /* 0x20000046ff457230 */ /* 0x100fe40000004100 */
[C---:B------:R-:W-:Y:S01]  /*7860*/  FMUL R28, R38.reuse, R32 ;  /* 0x00000020261c7220 */ /* 0x040fe20000400000 */
[----:B------:R-:W-:Y:S02]  /*7870*/  HADD2.F32 R70, -RZ, R70.H1_H1 ;  /* 0x30000046ff467230 */ /* 0x000fe40000004100 */
[C---:B------:R-:W-:Y:S01]  /*7880*/  FMUL R29, R38.reuse, R33 ;  /* 0x00000021261d7220 */ /* 0x040fe20000400000 */
[C---:B------:R-:W-:Y:S01]  /*7890*/  FMUL R3, R38.reuse, R6 ;  /* 0x0000000626037220 */ /* 0x040fe20000400000 */
[C---:B------:R-:W-:Y:S01]  /*78a0*/  FMUL R7, R38.reuse, R7 ;  /* 0x0000000726077220 */ /* 0x040fe20000400000 */
[--C-:B------:R-:W-:Y:S02]  /*78b0*/  HADD2.F32 R47, -RZ, R48.reuse.H0_H0 ;  /* 0x20000030ff2f7230 */ /* 0x100fe40000004100 */
[C---:B------:R-:W-:Y:S01]  /*78c0*/  FMUL R6, R38.reuse, R10 ;  /* 0x0000000a26067220 */ /* 0x040fe20000400000 */
[C---:B------:R-:W-:Y:S01]  /*78d0*/  FFMA R3, R41.reuse, R42, R3 ;  /* 0x0000002a29037223 */ /* 0x040fe20000000003 */
[----:B------:R-:W-:Y:S02]  /*78e0*/  HADD2.F32 R48, -RZ, R48.H1_H1 ;  /* 0x30000030ff307230 */ /* 0x000fe40000004100 */
[C---:B------:R-:W-:Y:S01]  /*78f0*/  FFMA R7, R41.reuse, R44, R7 ;  /* 0x0000002c29077223 */ /* 0x040fe20000000007 */
[C---:B------:R-:W-:Y:S01]  /*7900*/  FFMA R4, R41.reuse, R45, R4 ;  /* 0x0000002d29047223 */ /* 0x040fe20000000004 */
[C---:B------:R-:W-:Y:S01]  /*7910*/  FFMA R5, R41.reuse, R46, R5 ;  /* 0x0000002e29057223 */ /* 0x040fe20000000005 */
[----:B------:R-:W-:Y:S01]  /*7920*/  F2FP.F16.E4M3.UNPACK_B R72, R83.H1 ;  /* 0x00000053ff48723e */ /* 0x000fe200030006ff */
[----:B------:R-:W-:Y:S01]  /*7930*/  FFMA R6, R41, R47, R6 ;  /* 0x0000002f29067223 */ /* 0x000fe20000000006 */
[----:B------:R-:W-:Y:S01]  /*7940*/  F2FP.SATFINITE.E4M3.F32.PACK_AB_MERGE_C R109, R7, R3, RZ ;  /* 0x00000003076d723e */ /* 0x000fe200048070ff */
[C---:B------:R-:W-:Y:S01]  /*7950*/  FMUL R11, R38.reuse, R11 ;  /* 0x0000000b260b7220 */ /* 0x040fe20000400000 */
[--C-:B------:R-:W-:Y:S02]  /*7960*/  HADD2.F32 R51, -RZ, R52.reuse.H0_H0 ;  /* 0x20000034ff337230 */ /* 0x100fe40000004100 */
[----:B------:R-:W-:Y:S01]  /*7970*/  FMUL R10, R38, R14 ;  /* 0x0000000e260a7220 */ /* 0x000fe20000400000 */
[----:B------:R-:W-:Y:S01]  /*7980*/  HADD2.F32 R52, -RZ, R52.H1_H1 ;  /* 0x30000034ff347230 */ /* 0x000fe20000004100 */
[----:B------:R-:W-:Y:S01]  /*7990*/  F2FP.SATFINITE.E4M3.F32.PACK_AB_MERGE_C R108, R2, R0, R109 ;  /* 0x00000000026c723e */ /* 0x000fe2000480706d */
[C---:B------:R-:W-:Y:S01]  /*79a0*/  FFMA R11, R41.reuse, R48, R11 ;  /* 0x00000030290b7223 */ /* 0x040fe2000000000b */
[C---:B------:R-:W-:Y:S01]  /*79b0*/  FFMA R8, R41.reuse, R49, R8 ;  /* 0x0000003129087223 */ /* 0x040fe20000000008 */
[----:B------:R-:W-:Y:S01]  /*79c0*/  FFMA R9, R41, R50, R9 ;  /* 0x0000003229097223 */ /* 0x000fe20000000009 */
[----:B------:R-:W-:Y:S01]  /*79d0*/  ISETP.NE.AND P0, PT, R91, RZ, PT ;  /* 0x000000ff5b00720c */ /* 0x000fe20003f05270 */
[----:B------:R-:W-:Y:S01]  /*79e0*/  FFMA R10, R41, R51, R10 ;  /* 0x00000033290a7223 */ /* 0x000fe2000000000a */
[----:B------:R-:W-:Y:S01]  /*79f0*/  F2FP.SATFINITE.E4M3.F32.PACK_AB_MERGE_C R110, R11, R6, RZ ;  /* 0x000000060b6e723e */ /* 0x000fe200048070ff */
[C---:B------:R-:W-:Y:S01]  /*7a00*/  FMUL R15, R38.reuse, R15 ;  /* 0x0000000f260f7220 */ /* 0x040fe20000400000 */
[--C-:B------:R-:W-:Y:S02]  /*7a10*/  HADD2.F32 R55, -RZ, R56.reuse.H0_H0 ;  /* 0x20000038ff377230 */ /* 0x100fe40000004100 */
[C---:B------:R-:W-:Y:S01]  /*7a20*/  FMUL R14, R38.reuse, R18 ;  /* 0x00000012260e7220 */ /* 0x040fe20000400000 */
[----:B------:R-:W-:Y:S01]  /*7a30*/  HADD2.F32 R56, -RZ, R56.H1_H1 ;  /* 0x30000038ff387230 */ /* 0x000fe20000004100 */
[----:B------:R-:W-:Y:S01]  /*7a40*/  F2FP.SATFINITE.E4M3.F32.PACK_AB_MERGE_C R109, R5, R4, R110 ;  /* 0x00000004056d723e */ /* 0x000fe2000480706e */
[C---:B------:R-:W-:Y:S01]  /*7a50*/  FFMA R15, R41.reuse, R52, R15 ;  /* 0x00000034290f7223 */ /* 0x040fe2000000000f */
[C---:B------:R-:W-:Y:S01]  /*7a60*/  FFMA R12, R41.reuse, R53, R12 ;  /* 0x00000035290c7223 */ /* 0x040fe2000000000c */
[C---:B------:R-:W-:Y:S01]  /*7a70*/  FFMA R13, R41.reuse, R54, R13 ;  /* 0x00000036290d7223 */ /* 0x040fe2000000000d */
[C---:B------:R-:W-:Y:S01]  /*7a80*/  FMUL R19, R38.reuse, R19 ;  /* 0x0000001326137220 */ /* 0x040fe20000400000 */
[--C-:B------:R-:W-:Y:S02]  /*7a90*/  HADD2.F32 R59, -RZ, R60.reuse.H0_H0 ;  /* 0x2000003cff3b7230 */ /* 0x100fe40000004100 */
[C---:B------:R-:W-:Y:S01]  /*7aa0*/  FFMA R14, R41.reuse, R55, R14 ;  /* 0x00000037290e7223 */ /* 0x040fe2000000000e */
[----:B------:R-:W-:Y:S02]  /*7ab0*/  HADD2.F32 R60, -RZ, R60.H1_H1 ;  /* 0x3000003cff3c7230 */ /* 0x000fe40000004100 */
[C---:B------:R-:W-:Y:S01]  /*7ac0*/  FMUL R18, R38.reuse, R22 ;  /* 0x0000001626127220 */ /* 0x040fe20000400000 */
[C---:B------:R-:W-:Y:S01]  /*7ad0*/  FFMA R19, R41.reuse, R56, R19 ;  /* 0x0000003829137223 */ /* 0x040fe20000000013 */
[C---:B------:R-:W-:Y:S01]  /*7ae0*/  FMUL R23, R38.reuse, R23 ;  /* 0x0000001726177220 */ /* 0x040fe20000400000 */
[C---:B------:R-:W-:Y:S01]  /*7af0*/  FFMA R16, R41.reuse, R57, R16 ;  /* 0x0000003929107223 */ /* 0x040fe20000000010 */
[C---:B------:R-:W-:Y:S01]  /*7b00*/  FFMA R17, R41.reuse, R58, R17 ;  /* 0x0000003a29117223 */ /* 0x040fe20000000011 */
        /* <DEDUP_REMOVED lines=9> */
[----:B------:R-:W-:Y:S01]  /*7ba0*/  FFMA R22, R41, R63, R22 ;  /* 0x0000003f29167223 */ /* 0x000fe20000000016 */
[----:B------:R-:W-:Y:S02]  /*7bb0*/  HADD2.F32 R68, -RZ, R68.H1_H1 ;  /* 0x30000044ff447230 */ /* 0x000fe40000004100 */
[C---:B------:R-:W-:Y:S01]  /*7bc0*/  FMUL R26, R38.reuse, R30 ;  /* 0x0000001e261a7220 */ /* 0x040fe20000400000 */
[----:B------:R-:W-:Y:S01]  /*7bd0*/  F2FP.SATFINITE.E4M3.F32.PACK_AB_MERGE_C R111, R15, R10, RZ ;  /* 0x0000000a0f6f723e */ /* 0x000fe200048070ff */
        /* <DEDUP_REMOVED lines=8> */
[----:B------:R-:W-:Y:S01]  /*7c60*/  F2FP.SATFINITE.E4M3.F32.PACK_AB_MERGE_C R110, R9, R8, R111 ;  /* 0x00000008096e723e */ /* 0x000fe2000480706f */
[----:B------:R-:W-:Y:S01]  /*7c70*/  FFMA R31, R41, R68, R31 ;  /* 0x00000044291f7223 */ /* 0x000fe2000000001f */
[----:B------:R-:W-:Y:S01]  /*7c80*/  FMUL R35, R38, R35 ;  /* 0x0000002326237220 */ /* 0x000fe20000400000 */
[----:B------:R-:W-:Y:S01]  /*7c90*/  F2FP.SATFINITE.E4M3.F32.PACK_AB_MERGE_C R111, R19, R14, RZ ;  /* 0x0000000e136f723e */ /* 0x000fe200048070ff */
[C---:B------:R-:W-:Y:S01]  /*7ca0*/  FFMA R28, R41.reuse, R69, R28 ;  /* 0x00000045291c7223 */ /* 0x040fe2000000001c */
[C---:B------:R-:W-:Y:S01]  /*7cb0*/  FFMA R29, R41.reuse, R70, R29 ;  /* 0x00000046291d7223 */ /* 0x040fe2000000001d */
[C---:B------:R-:W-:Y:S01]  /*7cc0*/  FFMA R30, R41.reuse, R71, R30 ;  /* 0x00000047291e7223 */ /* 0x040fe2000000001e */
[----:B------:R-:W-:Y:S01]  /*7cd0*/  FFMA R35, R41, R72, R35 ;  /* 0x0000004829237223 */ /* 0x000fe20000000023 */
[----:B------:R-:W-:Y:S02]  /*7ce0*/  F2FP.SATFINITE.E4M3.F32.PACK_AB_MERGE_C R111, R13, R12, R111 ;  /* 0x0000000c0d6f723e */ /* 0x000fe4000480706f */
[----:B------:R-:W-:Y:S02]  /*7cf0*/  F2FP.SATFINITE.E4M3.F32.PACK_AB_MERGE_C R116, R23, R18, RZ ;  /* 0x000000121774723e */ /* 0x000fe400048070ff */
[----:B------:R-:W-:Y:S01]  /*7d00*/  F2FP.SATFINITE.E4M3.F32.PACK_AB_MERGE_C R117, R27, R22, RZ ;  /* 0x000000161b75723e */ /* 0x000fe200048070ff */
[----:B------:R1:W-:Y:S01]  /*7d10*/  STS.128 [R89+UR48+0x2400], R108 ;  /* 0x0024006c59007988 */ /* 0x0003e20008000c30 */
[----:B------:R-:W-:Y:S02]  /*7d20*/  F2FP.SATFINITE.E4M3.F32.PACK_AB_MERGE_C R118, R31, R26, RZ ;  /* 0x0000001a1f76723e */ /* 0x000fe400048070ff */
[----:B------:R-:W-:Y:S02]  /*7d30*/  F2FP.SATFINITE.E4M3.F32.PACK_AB_MERGE_C R122, R35, R30, RZ ;  /* 0x0000001e237a723e */ /* 0x000fe400048070ff */
[----:B------:R-:W-:Y:S02]  /*7d40*/  F2FP.SATFINITE.E4M3.F32.PACK_AB_MERGE_C R116, R17, R16, R116 ;  /* 0x000000101174723e */ /* 0x000fe40004807074 */
[----:B------:R-:W-:Y:S02]  /*7d50*/  F2FP.SATFINITE.E4M3.F32.PACK_AB_MERGE_C R117, R21, R20, R117 ;  /* 0x000000141575723e */ /* 0x000fe40004807075 */
[----:B------:R-:W-:Y:S02]  /*7d60*/  F2FP.SATFINITE.E4M3.F32.PACK_AB_MERGE_C R118, R25, R24, R118 ;  /* 0x000000181976723e */ /* 0x000fe40004807076 */
[----:B------:R-:W-:Y:S02]  /*7d70*/  F2FP.SATFINITE.E4M3.F32.PACK_AB_MERGE_C R119, R29, R28, R122 ;  /* 0x0000001c1d77723e */ /* 0x000fe4000480707a */
[----:B------:R-:W-:Y:S02]  /*7d80*/  LEA R121, R86, UR48, 0x3 ;  /* 0x0000003056797c11 */ /* 0x000fe4000f8e18ff */
[----:B------:R-:W-:Y:S01]  /*7d90*/  @P6 SHF.L.U32 R122, R73, 0x1f, RZ ;  /* 0x0000001f497a6819 */ /* 0x000fe200000006ff */
[----:B------:R1:W-:Y:S01]  /*7da0*/  STS.128 [R112+0x2410], R116 ;  /* 0x0024107470007388 */ /* 0x0003e20000000c00 */
[----:B------:R-:W-:Y:S01]  /*7db0*/  @!PT LDS RZ, [RZ] ;  /* 0x00000000fffff984 */ /* 0x000fe20000000800 */
[----:B------:R-:W-:Y:S01]  /*7dc0*/  @!PT LDS RZ, [RZ] ;  /* 0x00000000fffff984 */ /* 0x000fe20000000800 */
[----:B------:R-:W-:Y:S01]  /*7dd0*/  @!PT LDS RZ, [RZ] ;  /* 0x00000000fffff984 */ /* 0x000fe20000000800 */
[----:B------:R-:W-:Y:S01]  /*7de0*/  @!PT LDS RZ, [RZ] ;  /* 0x00000000fffff984 */ /* 0x000fe20000000800 */
[----:B------:R2:W-:Y:S07]  /*7df0*/  MEMBAR.ALL.CTA ;  /* 0x0000000000007992 */ /* 0x0005ee0000008000 */
[----:B--2---:R-:W2:Y:S02]  /*7e00*/  FENCE.VIEW.ASYNC.S ;  /* 0x00000000000073c6 */ /* 0x004ea40000000000 */
[----:B--2---:R-:W-:Y:S06]  /*7e10*/  BAR.SYNC.DEFER_BLOCKING 0x1, 0x80 ;  /* 0x0042000000007b1d */ /* 0x004fec0000010000 */
[----:B------:R-:W-:Y:S05]  /*7e20*/  @P0 BRA `(.L_x_126) ;  /* 0x0000000000300947 */ /* 0x000fea0003800000 */
[----:B------:R-:W2:Y:S01]  /*7e30*/  LDCU.64 UR6, c[0x0][0x348] ;  /* 0x00006900ff0677ac */ /* 0x000ea20008000a00 */
[----:B------:R-:W-:Y:S02]  /*7e40*/  R2UR UR42, R107 ;  /* 0x000000006b2a72ca */ /* 0x000fe400000e0000 */
[----:B------:R-:W-:Y:S01]  /*7e50*/  R2UR UR43, R105 ;  /* 0x00000000692b72ca */ /* 0x000fe200000e0000 */
[----:B------:R-:W-:Y:S01]  /*7e60*/  UIADD3 UR4, UPT, UPT, UR48, 0x2400, URZ ;  /* 0x0000240030047890 */ /* 0x000fe2000fffe0ff */
[----:B------:R-:W-:Y:S05]  /*7e70*/  R2UR UR44, R106 ;  /* 0x000000006a2c72ca */ /* 0x000fea00000e0000 */
[----:B------:R-:W-:Y:S05]  /*7e80*/  IMAD.U32 R104, RZ, RZ, UR4 ;  /* 0x00000004ff687e24 */ /* 0x000fea000f8e00ff */
[----:B------:R-:W-:Y:S01]  /*7e90*/  R2UR UR40, R104 ;  /* 0x00000000682872ca */ /* 0x000fe200000e0000 */
[----:B--2---:R-:W-:Y:S04]  /*7ea0*/  UIADD3 UR4, UP0, UPT, UR6, 0x680, URZ ;  /* 0x0000068006047890 */ /* 0x004fe8000ff1e0ff */
[----:B------:R-:W-:Y:S09]  /*7eb0*/  UIADD3.X UR5, UPT, UPT, URZ, UR7, URZ, UP0, !UPT ;  /* 0x00000007ff057290 */ /* 0x000ff200087fe4ff */
[----:B------:R2:W-:Y:S01]  /*7ec0*/  UTMASTG.4D.IM2COL [UR40], [UR4] ;  /* 0x00000028040073b5 */ /* 0x0005e20008058000 */
[----:B------:R0:W-:Y:S01]  /*7ed0*/  UTMACMDFLUSH ;  /* 0x00000000000079b7 */ /* 0x0001e20000000000 */
[----:B--2---:R-:W-:Y:S04]  /*7ee0*/  DEPBAR.LE SB0, 0x1 ;  /* 0x000080400000791a */ /* 0x004fe80000000000 */
.L_x_126:
[----:B------:R-:W-:Y:S05]  /*7ef0*/  BSYNC.RECONVERGENT B0 ;  /* 0x0000000000007941 */ /* 0x000fea0003800200 */
.L_x_125:
[----:B------:R-:W-:Y:S06]  /*7f00*/  BAR.SYNC.DEFER_BLOCKING 0x1, 0x80 ;  /* 0x0042000000007b1d */ /* 0x000fec0000010000 */
[----:B------:R-:W2:Y:S01]  /*7f10*/  @P6 SYNCS.PHASECHK.TRANS64.TRYWAIT P0, [R121+URZ+0x220], R122 ;  /* 0x0002207a790065a7 */ /* 0x000ea200080011ff */
[----:B------:R-:W-:Y:S01]  /*7f20*/  BSSY B1, `(.L_x_127) ;  /* 0x0000020000017945 */ /* 0x000fe20003800000 */
[----:B--2---:R-:W-:Y:S03]  /*7f30*/  @P6 SEL R114, RZ, 0x1, !P0 ;  /* 0x00000001ff726807 */ /* 0x004fe60004000000 */
[----:B------:R-:W-:Y:S05]  /*7f40*/  @!P6 BRA `(.L_x_128) ;  /* 0x000000000074e947 */ /* 0x000fea0003800000 */
[----:B------:R-:W-:Y:S01]  /*7f50*/  ISETP.NE.AND P1, PT, R115, RZ, PT ;  /* 0x000000ff7300720c */ /* 0x000fe20003f25270 */
[----:B------:R-:W2:Y:S01]  /*7f60*/  S2R R0, SR_CgaCtaId ;  /* 0x0000000000007919 */ /* 0x000ea20000008800 */
[----:B------:R-:W-:Y:S01]  /*7f70*/  ISETP.NE.AND P0, PT, R114, RZ, PT ;  /* 0x000000ff7200720c */ /* 0x000fe20003f05270 */
[----:B------:R-:W-:Y:S10]  /*7f80*/  BSSY B0, `(.L_x_129) ;  /* 0x0000008000007945 */ /* 0x000ff40003800000 */
[----:B------:R-:W-:Y:S05]  /*7f90*/  @P1 IMAD R2, R86, 0x1000, R89 ;  /* 0x0000100056021824 */ /* 0x000fea00078e0259 */
[----:B------:R-:W-:Y:S05]  /*7fa0*/  @P1 IADD3 R3, PT, PT, R2, UR48, RZ ;  /* 0x0000003002031c10 */ /* 0x000fea000fffe0ff */
[----:B------:R-:W-:Y:S01]  /*7fb0*/  @P1 IMAD.IADD R3, R3, 0x1, R120 ;  /* 0x0000000103031824 */ /* 0x000fe200078e0278 */
[----:B------:R-:W-:Y:S06]  /*7fc0*/  @P0 BRA `(.L_x_130) ;  /* 0x00000000000c0947 */ /* 0x000fec0003800000 */
[----:B------:R-:W-:Y:S04]  /*7fd0*/  SHF.L.U32 R4, R73, 0x1f, RZ ;  /* 0x0000001f49047819 */ /* 0x000fe800000006ff */
[----:B------:R-:W3:Y:S02]  /*7fe0*/  SYNCS.PHASECHK.TRANS64.TRYWAIT P0, [R121+URZ+0x220], R4 ;  /* 0x00022004790075a7 */ /* 0x000ee400080011ff */
[----:B---3--:R-:W-:Y:S05]  /*7ff0*/  @!P0 BRA `(.L_x_131) ;  /* 0x0000002000248947 */ /* 0x008fea0003800000 */
.L_x_130:
[----:B------:R-:W-:Y:S05]  /*8000*/  BSYNC B0 ;  /* 0x0000000000007941 */ /* 0x000fea0003800000 */
.L_x_129:
[----:B------:R-:W-:Y:S01]  /*8010*/  ISETP.NE.AND P0, PT, R115, RZ, PT ;  /* 0x000000ff7300720c */ /* 0x000fe20003f05270 */
[----:B---3--:R-:W-:Y:S02]  /*8020*/  VIADD R121, R121, 0x230 ;  /* 0x0000023079797836 */ /* 0x008fe40000000000 */
[----:B------:R-:W-:Y:S03]  /*8030*/  VIADD R86, R86, 0x1 ;  /* 0x0000000156567836 */ /* 0x000fe60000000000 */
[----:B--2---:R-:W-:Y:S07]  /*8040*/  PRMT R0, R0, 0x654, R121 ;  /* 0x0000065400007816 */ /* 0x004fee0000000079 */
[----:B------:R2:W3:Y:S04]  /*8050*/  @P0 LDS.128 R76, [R2+UR48+0x400] ;  /* 0x00040030024c0984 */ /* 0x0004e80008000c00 */
[----:B------:R2:W4:Y:S01]  /*8060*/  @P0 LDS.128 R80, [R3+0x410] ;  /* 0x0004100003500984 */ /* 0x0005220000000c00 */
[C---:B------:R-:W-:Y:S01]  /*8070*/  ISETP.NE.AND P0, PT, R86.reuse, 0x2, PT ;  /* 0x000000025600780c */ /* 0x040fe20003f05270 */
[----:B------:R-:W-:Y:S01]  /*8080*/  @!PT LDS RZ, [RZ] ;  /* 0x00000000fffff984 */ /* 0x000fe20000000800 */
[----:B------:R-:W-:Y:S01]  /*8090*/  @!PT LDS RZ, [RZ] ;  /* 0x00000000fffff984 */ /* 0x000fe20000000800 */
[----:B------:R-:W-:Y:S01]  /*80a0*/  @!PT LDS RZ, [RZ] ;  /* 0x00000000fffff984 */ /* 0x000fe20000000800 */
[----:B------:R-:W-:Y:S01]  /*80b0*/  @!PT LDS RZ, [RZ] ;  /* 0x00000000fffff984 */ /* 0x000fe20000000800 */
[----:B------:R5:W-:Y:S06]  /*80c0*/  MEMBAR.ALL.CTA ;  /* 0x0000000000007992 */ /* 0x000bec0000008000 */
[----:B-----5:R-:W5:Y:S01]  /*80d0*/  FENCE.VIEW.ASYNC.S ;  /* 0x00000000000073c6 */ /* 0x020f620000000000 */
[----:B------:R-:W-:Y:S01]  /*80e0*/  SEL R86, R86, RZ, P0 ;  /* 0x000000ff56567207 */ /* 0x000fe20000000000 */
[----:B-----5:R5:W-:Y:S02]  /*80f0*/  SYNCS.ARRIVE.TRANS64.RED.A1T0 RZ, [R0+URZ], RZ ;  /* 0x000000ff00ff79a7 */ /* 0x020be400081004ff */
[----:B-----5:R-:W-:Y:S04]  /*8100*/  SEL R0, RZ, 0x1, P0 ;  /* 0x00000001ff007807 */ /* 0x020fe80000000000 */
[----:B--23--:R-:W-:Y:S02]  /*8110*/  LOP3.LUT R73, R73, R0, RZ, 0x3c, !PT ;  /* 0x0000000049497212 */ /* 0x00cfe400078e3cff */
.L_x_128:
[----:B------:R-:W-:Y:S05]  /*8120*/  BSYNC B1 ;  /* 0x0000000000017941 */ /* 0x000fea0003800000 */
.L_x_127:
[----:B------:R-:W-:Y:S05]  /*8130*/  VIADD R0, R39, 0x40 ;  /* 0x0000004027007836 */ /* 0x000fea0000000000 */
[----:B------:R-:W-:Y:S04]  /*8140*/  SHF.R.U32.HI R0, RZ, 0x15, R0 ;  /* 0x00000015ff007819 */ /* 0x000fe80000011600 */
[----:B------:R-:W-:Y:S11]  /*8150*/  LOP3.LUT P0, RZ, R0, 0x3, R93, 0x48, !PT ;  /* 0x0000000300ff7812 */ /* 0x000ff6000780485d */
[----:B------:R-:W-:Y:S02]  /*8160*/  @!UPT UIADD3 URZ, UPT, UPT, URZ, URZ, URZ ;  /* 0x000000fffffff290 */ /* 0x000fe4000fffe0ff */
[----:B------:R-:W-:Y:S05]  /*8170*/  @!P0 BRA `(.L_x_132) ;  /* 0x0000000000408947 */ /* 0x000fea0003800000 */
[----:B------:R-:W2:Y:S01]  /*8180*/  LDCU.64 UR8, c[0x4][0x70] ;  /* 0x01000e00ff0877ac */ /* 0x000ea20008000a00 */
[----:B------:R-:W-:Y:S01]  /*8190*/  MOV R3, 0x0 ;  /* 0x0000000000037802 */ /* 0x000fe20000000f00 */
[----:B------:R-:W-:Y:S02]  /*81a0*/  HFMA2 R12, -RZ, RZ, 0, 5.9604644775390625e-08 ;  /* 0x00000001ff0c7431 */ /* 0x000fe400000001ff */
[----:B------:R-:W-:Y:S02]  /*81b0*/  IMAD.MOV.U32 R8, RZ, RZ, 0x192 ;  /* 0x00000192ff087424 */ /* 0x000fe400078e00ff */
[----:B------:R-:W-:Y:S01]  /*81c0*/  IMAD.MOV.U32 R13, RZ, RZ, RZ ;  /* 0x000000ffff0d7224 */ /* 0x000fe200078e00ff */
[----:B------:R-:W3:Y:S01]  /*81d0*/  LDCU.64 UR6, c[0x4][0x78] ;  /* 0x01000f00ff0677ac */ /* 0x000ee20008000a00 */
[----:B------:R-:W1:Y:S01]  /*81e0*/  LDC.64 R2, c[0x4][R3] ;  /* 0x0100000003027b82 */ /* 0x000e620000000a00 */
[----:B------:R-:W5:Y:S01]  /*81f0*/  LDCU.64 UR4, c[0x4][0x10] ;  /* 0x01000200ff0477ac */ /* 0x000f620008000a00 */
[----:B--2---:R-:W-:Y:S01]  /*8200*/  MOV R5, UR9 ;  /* 0x0000000900057c02 */ /* 0x004fe20008000f00 */
[----:B------:R-:W-:Y:S01]  /*8210*/  IMAD.U32 R4, RZ, RZ, UR8 ;  /* 0x00000008ff047e24 */ /* 0x000fe2000f8e00ff */
[----:B---3--:R-:W-:Y:S01]  /*8220*/  MOV R7, UR7 ;  /* 0x0000000700077c02 */ /* 0x008fe20008000f00 */
[----:B------:R-:W-:Y:S01]  /*8230*/  IMAD.U32 R6, RZ, RZ, UR6 ;  /* 0x00000006ff067e24 */ /* 0x000fe2000f8e00ff */
[----:B-----5:R-:W-:Y:S01]  /*8240*/  MOV R11, UR5 ;  /* 0x00000005000b7c02 */ /* 0x020fe20008000f00 */
[----:B------:R-:W-:Y:S02]  /*8250*/  IMAD.U32 R10, RZ, RZ, UR4 ;  /* 0x00000004ff0a7e24 */ /* 0x000fe4000f8e00ff */
[----:B------:R-:W-:Y:S07]  /*8260*/  LEPC R20, `(.L_x_132) ;  /* 0x000000001014794e */ /* 0x000fee0000000000 */
[----:B-1--4-:R-:W-:Y:S05]  /*8270*/  CALL.ABS.NOINC R2 ;  /* 0x0000000002007343 */ /* 0x012fea0003c00000 */
.L_x_132:
[----:B------:R-:W-:Y:S01]  /*8280*/  ISETP.NE.AND P0, PT, R91, RZ, PT ;  /* 0x000000ff5b00720c */ /* 0x000fe20003f05270 */
[----:B------:R-:W-:Y:S05]  /*8290*/  WARPSYNC.ALL ;  /* 0x0000000000007948 */ /* 0x000fea0003800000 */
[----:B------:R-:W-:Y:S01]  /*82a0*/  R2UR UR4, R39 ;  /* 0x00000000270472ca */ /* 0x000fe200000e0000 */
[----:B------:R-:W2:Y:S01]  /*82b0*/  S2UR UR6, SR_CgaCtaId ;  /* 0x00000000000679c3 */ /* 0x000ea20000008800 */
[-C--:B------:R-:W-:Y:S01]  /*82c0*/  F2FP.F16.E4M3.UNPACK_B R42, R76.reuse ;  /* 0x0000004cff2a723e */ /* 0x080fe200020006ff */
[----:B------:R-:W-:Y:S01]  /*82d0*/  BSSY.RECONVERGENT B0, `(.L_x_133) ;  /* 0x000009d000007945 */ /* 0x000fe20003800200 */
[----:B------:R-:W-:Y:S02]  /*82e0*/  F2FP.F16.E4M3.UNPACK_B R76, R76.H1 ;  /* 0x0000004cff4c723e */ /* 0x000fe400030006ff */
[-C--:B------:R-:W-:Y:S01]  /*82f0*/  F2FP.F16.E4M3.UNPACK_B R46, R77.reuse ;  /* 0x0000004dff2e723e */ /* 0x080fe200020006ff */
[--C-:B------:R-:W-:Y:S01]  /*8300*/  HADD2.F32 R40, -RZ, R42.reuse.H0_H0 ;  /* 0x2000002aff287230 */ /* 0x100fe20000004100 */
[----:B------:R-:W-:Y:S01]  /*8310*/  F2FP.F16.E4M3.UNPACK_B R77, R77.H1 ;  /* 0x0000004dff4d723e */ /* 0x000fe200030006ff */
[----:B------:R-:W-:Y:S01]  /*8320*/  HADD2.F32 R42, -RZ, R42.H1_H1 ;  /* 0x3000002aff2a7230 */ /* 0x000fe20000004100 */
[-C--:B------:R-:W-:Y:S01]  /*8330*/  F2FP.F16.E4M3.UNPACK_B R50, R78.reuse ;  /* 0x0000004eff32723e */ /* 0x080fe200020006ff */
[----:B------:R-:W-:Y:S01]  /*8340*/  HADD2.F32 R43, -RZ, R76.H0_H0 ;  /* 0x2000004cff2b7230 */ /* 0x000fe20000004100 */
[----:B------:R-:W-:Y:S01]  /*8350*/  F2FP.F16.E4M3.UNPACK_B R78, R78.H1 ;  /* 0x0000004eff4e723e */ /* 0x000fe200030006ff */
[----:B------:R-:W-:Y:S01]  /*8360*/  LDTM.16dp32bit_t0_t15.x32 R4, tmem[UR4+0x40] ;  /* 0x00004004000479ee */ /* 0x000fe20008a80000 */
[----:B------:R-:W3:Y:S01]  /*8370*/  LDTM.16dp32bit_t16_t31.x32 R4, tmem[UR4+0x60] ;  /* 0x00006004000479ee */ /* 0x000ee20008aa0000 */
[----:B------:R-:W-:Y:S01]  /*8380*/  NOP ;  /* 0x0000000000007918 */ /* 0x000fe20000000000 */
[--C-:B------:R-:W-:Y:S01]  /*8390*/  HADD2.F32 R45, -RZ, R46.reuse.H0_H0 ;  /* 0x2000002eff2d7230 */ /* 0x100fe20000004100 */
[----:B------:R-:W-:Y:S01]  /*83a0*/  R2UR UR5, R113 ;  /* 0x00000000710572ca */ /* 0x000fe200000e0000 */
[----:B------:R-:W-:Y:S01]  /*83b0*/  HADD2.F32 R46, -RZ, R46.H1_H1 ;  /* 0x3000002eff2e7230 */ /* 0x000fe20000004100 */
[----:B------:R-:W-:Y:S01]  /*83c0*/  F2FP.F16.E4M3.UNPACK_B R54, R79 ;  /* 0x0000004fff36723e */ /* 0x000fe200020006ff */
[--C-:B------:R-:W-:Y:S01]  /*83d0*/  HADD2.F32 R49, -RZ, R50.reuse.H0_H0 ;  /* 0x20000032ff317230 */ /* 0x100fe20000004100 */
[----:B----4-:R-:W-:Y:S01]  /*83e0*/  F2FP.F16.E4M3.UNPACK_B R58, R80 ;  /* 0x00000050ff3a723e */ /* 0x010fe200020006ff */
        /* <DEDUP_REMOVED lines=8> */
[----:B------:R-:W-:Y:S01]  /*8470*/  UIADD3 UR4, UPT, UPT, UR5, 0x270, URZ ;  /* 0x0000027005047890 */ /* 0x000fe2000fffe0ff */
[----:B------:R-:W-:Y:S01]  /*8480*/  HADD2.F32 R59, -RZ, R58.H1_H1 ;  /* 0x3000003aff3b7230 */ /* 0x000fe20000004100 */
[----:B------:R-:W-:Y:S01]  /*8490*/  F2FP.F16.E4M3.UNPACK_B R80, R80.H1 ;  /* 0x00000050ff50723e */ /* 0x000fe200030006ff */
[--C-:B------:R-:W-:Y:S01]  /*84a0*/  HADD2.F32 R61, -RZ, R62.reuse.H0_H0 ;  /* 0x2000003eff3d7230 */ /* 0x100fe20000004100 */
[----:B------:R-:W-:Y:S01]  /*84b0*/  F2FP.F16.E4M3.UNPACK_B R81, R81.H1 ;  /* 0x00000051ff51723e */ /* 0x000fe200030006ff */
[----:B------:R-:W-:Y:S01]  /*84c0*/  HADD2.F32 R62, -RZ, R62.H1_H1 ;  /* 0x3000003eff3e7230 */ /* 0x000fe20000004100 */
[----:B------:R-:W-:Y:S01]  /*84d0*/  F2FP.F16.E4M3.UNPACK_B R82, R82.H1 ;  /* 0x00000052ff52723e */ /* 0x000fe200030006ff */
[--C-:B------:R-:W-:Y:S01]  /*84e0*/  HADD2.F32 R65, -RZ, R66.reuse.H0_H0 ;  /* 0x20000042ff417230 */ /* 0x100fe20000004100 */
[----:B--2---:R-:W-:Y:S01]  /*84f0*/  UPRMT UR4, UR6, 0x654, UR4 ;  /* 0x0000065406047896 */ /* 0x004fe20008000004 */
[C---:B---3--:R-:W-:Y:S01]  /*8500*/  FMUL R4, R38.reuse, R4 ;  /* 0x0000000426047220 */ /* 0x048fe20000400000 */
[C---:B------:R-:W-:Y:S01]  /*8510*/  FMUL R5, R38.reuse, R5 ;  /* 0x0000000526057220 */ /* 0x040fe20000400000 */
[C---:B------:R-:W-:Y:S01]  /*8520*/  FMUL R8, R38.reuse, R8 ;  /* 0x0000000826087220 */ /* 0x040fe20000400000 */
[C---:B------:R-:W-:Y:S01]  /*8530*/  FMUL R9, R38.reuse, R9 ;  /* 0x0000000926097220 */ /* 0x040fe20000400000 */
[C---:B------:R-:W-:Y:S01]  /*8540*/  FFMA R4, R41.reuse, R40, R4 ;  /* 0x0000002829047223 */ /* 0x040fe20000000004 */
[C---:B------:R-:W-:Y:S01]  /*8550*/  FFMA R5, R41.reuse, R42, R5 ;  /* 0x0000002a29057223 */ /* 0x040fe20000000005 */
[C---:B------:R-:W-:Y:S01]  /*8560*/  FMUL R12, R38.reuse, R12 ;  /* 0x0000000c260c7220 */ /* 0x040fe20000400000 */
[C---:B------:R-:W-:Y:S01]  /*8570*/  FMUL R13, R38.reuse, R13 ;  /* 0x0000000d260d7220 */ /* 0x040fe20000400000 */
[----:B------:R-:W-:Y:S01]  /*8580*/  SYNCS.ARRIVE.TRANS64.RED.A1T0 RZ, [UR4], RZ ;  /* 0x000000ffffff79a7 */ /* 0x000fe20008100404 */
[C---:B------:R-:W-:Y:S01]  /*8590*/  FMUL R16, R38.reuse, R16 ;  /* 0x0000001026107220 */ /* 0x040fe20000400000 */
[C---:B------:R-:W-:Y:S01]  /*85a0*/  FMUL R17, R38.reuse, R17 ;  /* 0x0000001126117220 */ /* 0x040fe20000400000 */
[C---:B------:R-:W-:Y:S01]  /*85b0*/  FMUL R0, R38.reuse, R20 ;  /* 0x0000001426007220 */ /* 0x040fe20000400000 */
[C---:B------:R-:W-:Y:S01]  /*85c0*/  FMUL R2, R38.reuse, R21 ;  /* 0x0000001526027220 */ /* 0x040fe20000400000 */
[C---:B------:R-:W-:Y:S01]  /*85d0*/  FMUL R20, R38.reuse, R24 ;  /* 0x0000001826147220 */ /* 0x040fe20000400000 */
[C---:B------:R-:W-:Y:S01]  /*85e0*/  FMUL R21, R38.reuse, R25 ;  /* 0x0000001926157220 */ /* 0x040fe20000400000 */
[----:B------:R-:W-:Y:S02]  /*85f0*/  HADD2.F32 R66, -RZ, R66.H1_H1 ;  /* 0x30000042ff427230 */ /* 0x000fe40000004100 */
        /* <DEDUP_REMOVED lines=15> */
[----:B------:R-:W-:Y:S01]  /*86f0*/  FFMA R10, R41, R47, R10 ;  /* 0x0000002f290a7223 */ /* 0x000fe2000000000a */
[----:B------:R-:W-:Y:S01]  /*8700*/  HADD2.F32 R43, -RZ, R69.H0_H0 ;  /* 0x20000045ff2b7230 */ /* 0x000fe20000004100 */
[----:B-1----:R-:W-:Y:S01]  /*8710*/  F2FP.SATFINITE.E4M3.F32.PACK_AB_MERGE_C R108, R7, R6, RZ ;  /* 0x00000006076c723e */ /* 0x002fe200048070ff */
        /* <DEDUP_REMOVED lines=8> */
[----:B------:R-:W-:Y:S01]  /*87a0*/  FFMA R14, R41, R51, R14 ;  /* 0x00000033290e7223 */ /* 0x000fe2000000000e */
[C---:B------:R-:W-:Y:S01]  /*87b0*/  FMUL R15, R38.reuse, R15 ;  /* 0x0000000f260f7220 */ /* 0x040fe20000400000 */
[----:B------:R-:W-:Y:S01]  /*87c0*/  F2FP.F16.E4M3.UNPACK_B R83, R83.H1 ;  /* 0x00000053ff53723e */ /* 0x000fe200030006ff */
[--C-:B------:R-:W-:Y:S01]  /*87d0*/  HADD2.F32 R55, -RZ, R79.reuse.H0_H0 ;  /* 0x2000004fff377230 */ /* 0x100fe20000004100 */
[----:B------:R-:W-:Y:S01]  /*87e0*/  F2FP.SATFINITE.E4M3.F32.PACK_AB_MERGE_C R109, R11, R10, RZ ;  /* 0x0000000a0b6d723e */ /* 0x000fe200048070ff */
[C---:B------:R-:W-:Y:S01]  /*87f0*/  FFMA R15, R41.reuse, R52, R15 ;  /* 0x00000034290f7223 */ /* 0x040fe2000000000f */
[C---:B------:R-:W-:Y:S01]  /*8800*/  FFMA R16, R41.reuse, R53, R16 ;  /* 0x0000003529107223 */ /* 0x040fe20000000010 */
[----:B------:R-:W-:Y:S01]  /*8810*/  FFMA R17, R41, R54, R17 ;  /* 0x0000003629117223 */ /* 0x000fe20000000011 */
[----:B------:R-:W-:Y:S01]  /*8820*/  F2FP.SATFINITE.E4M3.F32.PACK_AB_MERGE_C R109, R9, R8, R109 ;  /* 0x00000008096d723e */ /* 0x000fe2000480706d */
[----:B------:R-:W-:Y:S01]  /*8830*/  HADD2.F32 R56, -RZ, R79.H1_H1 ;  /* 0x3000004fff387230 */ /* 0x000fe20000004100 */
[----:B------:R-:W-:Y:S01]  /*8840*/  F2FP.SATFINITE.E4M3.F32.PACK_AB_MERGE_C R110, R15, R14, RZ ;  /* 0x0000000e0f6e723e */ /* 0x000fe200048070ff */
[C---:B------:R-:W-:Y:S01]  /*8850*/  FMUL R18, R38.reuse, R18 ;  /* 0x0000001226127220 */ /* 0x040fe20000400000 */
[C---:B------:R-:W-:Y:S01]  /*8860*/  FMUL R19, R38.reuse, R19 ;  /* 0x0000001326137220 */ /* 0x040fe20000400000 */
[--C-:B------:R-:W-:Y:S02]  /*8870*/  HADD2.F32 R58, -RZ, R80.reuse.H0_H0 ;  /* 0x20000050ff3a7230 */ /* 0x100fe40000004100 */
[C---:B------:R-:W-:Y:S01]  /*8880*/  FMUL R3, R38.reuse, R22 ;  /* 0x0000001626037220 */ /* 0x040fe20000400000 */
[C---:B------:R-:W-:Y:S01]  /*8890*/  FFMA R18, R41.reuse, R55, R18 ;  /* 0x0000003729127223 */ /* 0x040fe20000000012 */
[----:B------:R-:W-:Y:S02]  /*88a0*/  HADD2.F32 R60, -RZ, R80.H1_H1 ;  /* 0x30000050ff3c7230 */ /* 0x000fe40000004100 */
        /* <DEDUP_REMOVED lines=42> */
[----:B------:R-:W-:Y:S03]  /*8b50*/  IADD3 R70, PT, PT, R36, 0x1, RZ ;  /* 0x0000000124467810 */ /* 0x000fe60007ffe0ff */
        /* <DEDUP_REMOVED lines=13> */
[----:B------:R-:W-:Y:S01]  /*8c30*/  R2UR UR12, R106 ;  /* 0x000000006a0c72ca */ /* 0x000fe200000e0000 */
[----:B------:R-:W-:Y:S02]  /*8c40*/  UIADD3 UR8, UPT, UPT, UR48, 0x3400, URZ ;  /* 0x0000340030087890 */ /* 0x000fe4000fffe0ff */
[----:B--2---:R-:W-:Y:S04]  /*8c50*/  UIADD3 UR4, UP0, UPT, UR6, 0x680, URZ ;  /* 0x0000068006047890 */ /* 0x004fe8000ff1e0ff */
[----:B------:R-:W-:Y:S09]  /*8c60*/  UIADD3.X UR5, UPT, UPT, URZ, UR7, URZ, UP0, !UPT ;  /* 0x00000007ff057290 */ /* 0x000ff200087fe4ff */
[----:B------:R2:W-:Y:S01]  /*8c70*/  UTMASTG.4D.IM2COL [UR8], [UR4] ;  /* 0x00000008040073b5 */ /* 0x0005e20008058000 */
[----:B------:R0:W-:Y:S01]  /*8c80*/  UTMACMDFLUSH ;  /* 0x00000000000079b7 */ /* 0x0001e20000000000 */
[----:B--2---:R-:W-:Y:S04]  /*8c90*/  DEPBAR.LE SB0, 0x1 ;  /* 0x000080400000791a */ /* 0x004fe80000000000 */
.L_x_134:
[----:B------:R-:W-:Y:S05]  /*8ca0*/  BSYNC.RECONVERGENT B0 ;  /* 0x0000000000007941 */ /* 0x000fea0003800200 */
.L_x_133:
[----:B------:R-:W-:Y:S01]  /*8cb0*/  R2UR UR5, R100 ;  /* 0x00000000640572ca */ /* 0x000fe200000e0000 */
[----:B------:R-:W-:Y:S01]  /*8cc0*/  BAR.SYNC.DEFER_BLOCKING 0x1, 0x80 ;  /* 0x0042000000007b1d */ /* 0x000fe20000010000 */
[----:B------:R-:W-:Y:S01]  /*8cd0*/  R2UR UR4, R101 ;  /* 0x00000000650472ca */ /* 0x000fe200000e0000 */
[----:B------:R-:W-:Y:S01]  /*8ce0*/  UISETP.NE.AND UP0, UPT, UR51, URZ, UPT ;  /* 0x000000ff3300728c */ /* 0x000fe2000bf05270 */
[C---:B------:R-:W-:Y:S02]  /*8cf0*/  ISETP.NE.AND P0, PT, R70.reuse, 0x2, PT ;  /* 0x000000024600780c */ /* 0x040fe40003f05270 */
[----:B------:R-:W-:Y:S02]  /*8d00*/  LOP3.LUT R87, R87, 0x1, RZ, 0x3c, !PT ;  /* 0x0000000157577812 */ /* 0x000fe400078e3cff */
[----:B------:R-:W-:Y:S02]  /*8d10*/  SEL R3, RZ, 0x1, P0 ;  /* 0x00000001ff037807 */ /* 0x000fe40000000000 */
[----:B------:R-:W-:Y:S02]  /*8d20*/  SEL R36, R70, RZ, P0 ;  /* 0x000000ff46247207 */ /* 0x000fe40000000000 */
[----:B------:R-:W-:Y:S01]  /*8d30*/  LOP3.LUT R88, R88, R3, RZ, 0x3c, !PT ;  /* 0x0000000358587212 */ /* 0x000fe200078e3cff */
[----:B------:R-:W-:Y:S02]  /*8d40*/  UIADD3 UR21, UPT, UPT, UR36, UR5, URZ ;  /* 0x0000000524157290 */ /* 0x000fe4000fffe0ff */
[----:B------:R-:W-:Y:S01]  /*8d50*/  UIADD3 UR49, UPT, UPT, UR37, UR4, URZ ;  /* 0x0000000425317290 */ /* 0x000fe2000fffe0ff */
[----:B------:R-:W-:Y:S01]  /*8d60*/  UMOV UR50, UR60 ;  /* 0x0000003c00327c82 */ /* 0x000fe20008000000 */
[----:B------:R-:W-:Y:S10]  /*8d70*/  BRA.U UP0, `(.L_x_135) ;  /* 0xffffffd500447547 */ /* 0x000ff4000b83ffff */
[----:B------:R-:W-:Y:S05]  /*8d80*/  EXIT ;  /* 0x000000000000794d */ /* 0x000fea0003800000 */
.L_x_25:
[----:B------:R-:W-:Y:S07]  /*8d90*/  MOV R0, UR9 ;  /* 0x0000000900007c02 */ /* 0x000fee0008000f00 */
.L_x_136:
[----:B-1----:R1:W2:Y:S02]  /*8da0*/  SYNCS.PHASECHK.TRANS64.TRYWAIT P0, [R0+URZ+0x110], R5 ;  /* 0x00011005000075a7 */ /* 0x0022a400080011ff */
[----:B--2---:R-:W-:Y:S05]  /*8db0*/  @!P0 NANOSLEEP.SYNCS 0x989680 ;  /* 0x009896800000895d */ /* 0x004fea0003900000 */
[----:B------:R-:W2:Y:S02]  /*8dc0*/  @!P0 SYNCS.PHASECHK.TRANS64 P0, [R0+URZ+0x110], R5 ;  /* 0x00011005000085a7 */ /* 0x000ea400080010ff */
[----:B--2---:R-:W-:Y:S05]  /*8dd0*/  @!P0 BRA `(.L_x_136) ;  /* 0xfffffffc00f08947 */ /* 0x004fea000383ffff */
[----:B------:R-:W-:Y:S05]  /*8de0*/  BRA `(.L_x_24) ;  /* 0xffffff8c00e87947 */ /* 0x000fea000383ffff */
.L_x_32:
[----:B------:R-:W-:Y:S07]  /*8df0*/  MOV R0, UR9 ;  /* 0x0000000900007c02 */ /* 0x000fee0008000f00 */
.L_x_137:
[----:B-1----:R1:W2:Y:S02]  /*8e00*/  SYNCS.PHASECHK.TRANS64.TRYWAIT P0, [R0+URZ+0x110], R5 ;  /* 0x00011005000075a7 */ /* 0x0022a400080011ff */
[----:B--2---:R-:W-:Y:S05]  /*8e10*/  @!P0 NANOSLEEP.SYNCS 0x989680 ;  /* 0x009896800000895d */ /* 0x004fea0003900000 */
[----:B------:R-:W2:Y:S02]  /*8e20*/  @!P0 SYNCS.PHASECHK.TRANS64 P0, [R0+URZ+0x110], R5 ;  /* 0x00011005000085a7 */ /* 0x000ea400080010ff */
[----:B--2---:R-:W-:Y:S05]  /*8e30*/  @!P0 BRA `(.L_x_137) ;  /* 0xfffffffc00f08947 */ /* 0x004fea000383ffff */
[----:B------:R-:W-:Y:S05]  /*8e40*/  BRA `(.L_x_31) ;  /* 0xffffff9400387947 */ /* 0x000fea000383ffff */
.L_x_37:
[----:B------:R-:W-:-:S07]  /*8e50*/  MOV R0, UR24 ;  /* 0x0000001800007c02 */ /* 0x000fce0008000f00 */
.L_x_138:
[----:B-1----:R1:W2:Y:S02]  /*8e60*/  SYNCS.PHASECHK.TRANS64.TRYWAIT P0, [R0+URZ+0x250], R5 ;  /* 0x00025005000075a7 */ /* 0x0022a400080011ff */
[----:B--2---:R-:W-:Y:S05]  /*8e70*/  @!P0 NANOSLEEP.SYNCS 0x989680 ;  /* 0x009896800000895d */ /* 0x004fea0003900000 */
[----:B------:R-:W2:Y:S02]  /*8e80*/  @!P0 SYNCS.PHASECHK.TRANS64 P0, [R0+URZ+0x250], R5 ;  /* 0x00025005000085a7 */ /* 0x000ea400080010ff */
[----:B--2---:R-:W-:Y:S05]  /*8e90*/  @!P0 BRA `(.L_x_138) ;  /* 0xfffffffc00f08947 */ /* 0x004fea000383ffff */
[----:B------:R-:W-:Y:S05]  /*8ea0*/  BRA `(.L_x_139) ;  /* 0xffffff9400fc7947 */ /* 0x000fea000383ffff */
.L_x_41:
[----:B------:R-:W-:-:S07]  /*8eb0*/  MOV R0, UR4 ;  /* 0x0000000400007c02 */ /* 0x000fce0008000f00 */
.L_x_140:
[----:B-1----:R1:W2:Y:S02]  /*8ec0*/  SYNCS.PHASECHK.TRANS64.TRYWAIT P0, [R0+URZ], R5 ;  /* 0x00000005000075a7 */ /* 0x0022a400080011ff */
[----:B--2---:R-:W-:Y:S05]  /*8ed0*/  @!P0 NANOSLEEP.SYNCS 0x989680 ;  /* 0x009896800000895d */ /* 0x004fea0003900000 */
[----:B------:R-:W2:Y:S02]  /*8ee0*/  @!P0 SYNCS.PHASECHK.TRANS64 P0, [R0+URZ], R5 ;  /* 0x00000005000085a7 */ /* 0x000ea400080010ff */
[----:B--2---:R-:W-:Y:S05]  /*8ef0*/  @!P0 BRA `(.L_x_140) ;  /* 0xfffffffc00f08947 */ /* 0x004fea000383ffff */
[----:B------:R-:W-:Y:S05]  /*8f00*/  BRA `(.L_x_141) ;  /* 0xffffff9c00907947 */ /* 0x000fea000383ffff */
.L_x_42:
[----:B-1----:R-:W-:-:S07]  /*8f10*/  MOV R0, UR5 ;  /* 0x0000000500007c02 */ /* 0x002fce0008000f00 */
.L_x_142:
[----:B-1----:R1:W2:Y:S02]  /*8f20*/  SYNCS.PHASECHK.TRANS64.TRYWAIT P0, [R0+URZ], R3 ;  /* 0x00000003000075a7 */ /* 0x0022a400080011ff */
[----:B--2---:R-:W-:Y:S05]  /*8f30*/  @!P0 NANOSLEEP.SYNCS 0x989680 ;  /* 0x009896800000895d */ /* 0x004fea0003900000 */
[----:B------:R-:W2:Y:S02]  /*8f40*/  @!P0 SYNCS.PHASECHK.TRANS64 P0, [R0+URZ], R3 ;  /* 0x00000003000085a7 */ /* 0x000ea400080010ff */
[----:B--2---:R-:W-:Y:S05]  /*8f50*/  @!P0 BRA `(.L_x_142) ;  /* 0xfffffffc00f08947 */ /* 0x004fea000383ffff */
[----:B------:R-:W-:Y:S05]  /*8f60*/  BRA `(.L_x_143) ;  /* 0xffffff9c009c7947 */ /* 0x000fea000383ffff */
.L_x_43:
[----:B------:R-:W-:-:S07]  /*8f70*/  MOV R0, UR5 ;  /* 0x0000000500007c02 */ /* 0x000fce0008000f00 */
.L_x_144:
[----:B-1----:R1:W2:Y:S02]  /*8f80*/  SYNCS.PHASECHK.TRANS64.TRYWAIT P0, [R0+URZ], R3 ;  /* 0x00000003000075a7 */ /* 0x0022a400080011ff */
[----:B--2---:R-:W-:Y:S05]  /*8f90*/  @!P0 NANOSLEEP.SYNCS 0x989680 ;  /* 0x009896800000895d */ /* 0x004fea0003900000 */
[----:B------:R-:W2:Y:S02]  /*8fa0*/  @!P0 SYNCS.PHASECHK.TRANS64 P0, [R0+URZ], R3 ;  /* 0x00000003000085a7 */ /* 0x000ea400080010ff */
[----:B--2---:R-:W-:Y:S05]  /*8fb0*/  @!P0 BRA `(.L_x_144) ;  /* 0xfffffffc00f08947 */ /* 0x004fea000383ffff */
[----:B------:R-:W-:Y:S05]  /*8fc0*/  BRA `(.L_x_145) ;  /* 0xffffff9c00a87947 */ /* 0x000fea000383ffff */
.L_x_44:
[----:B------:R-:W-:-:S07]  /*8fd0*/  MOV R0, UR5 ;  /* 0x0000000500007c02 */ /* 0x000fce0008000f00 */
.L_x_146:
[----:B-1----:R1:W2:Y:S02]  /*8fe0*/  SYNCS.PHASECHK.TRANS64.TRYWAIT P0, [R0+URZ], R3 ;  /* 0x00000003000075a7 */ /* 0x0022a400080011ff */
[----:B--2---:R-:W-:Y:S05]  /*8ff0*/  @!P0 NANOSLEEP.SYNCS 0x989680 ;  /* 0x009896800000895d */ /* 0x004fea0003900000 */
[----:B------:R-:W2:Y:S02]  /*9000*/  @!P0 SYNCS.PHASECHK.TRANS64 P0, [R0+URZ], R3 ;  /* 0x00000003000085a7 */ /* 0x000ea400080010ff */
[----:B--2---:R-:W-:Y:S05]  /*9010*/  @!P0 BRA `(.L_x_146) ;  /* 0xfffffffc00f08947 */ /* 0x004fea000383ffff */
[----:B------:R-:W-:Y:S05]  /*9020*/  BRA `(.L_x_147) ;  /* 0xffffff9c00b47947 */ /* 0x000fea000383ffff */
.L_x_45:
[----:B------:R-:W-:-:S07]  /*9030*/  MOV R0, UR5 ;  /* 0x0000000500007c02 */ /* 0x000fce0008000f00 */
.L_x_148:
[----:B-1----:R1:W2:Y:S02]  /*9040*/  SYNCS.PHASECHK.TRANS64.TRYWAIT P0, [R0+URZ], R3 ;  /* 0x00000003000075a7 */ /* 0x0022a400080011ff */
[----:B--2---:R-:W-:Y:S05]  /*9050*/  @!P0 NANOSLEEP.SYNCS 0x989680 ;  /* 0x009896800000895d */ /* 0x004fea0003900000 */
[----:B------:R-:W2:Y:S02]  /*9060*/  @!P0 SYNCS.PHASECHK.TRANS64 P0, [R0+URZ], R3 ;  /* 0x00000003000085a7 */ /* 0x000ea400080010ff */
[----:B--2---:R-:W-:Y:S05]  /*9070*/  @!P0 BRA `(.L_x_148) ;  /* 0xfffffffc00f08947 */ /* 0x004fea000383ffff */
[----:B------:R-:W-:Y:S05]  /*9080*/  BRA `(.L_x_149) ;  /* 0xffffff9c00c07947 */ /* 0x000fea000383ffff */
.L_x_46:
[----:B------:R-:W-:-:S07]  /*9090*/  MOV R0, UR5 ;  /* 0x0000000500007c02 */ /* 0x000fce0008000f00 */
.L_x_150:
[----:B-1----:R1:W2:Y:S02]  /*90a0*/  SYNCS.PHASECHK.TRANS64.TRYWAIT P0, [R0+URZ], R3 ;  /* 0x00000003000075a7 */ /* 0x0022a400080011ff */
[----:B--2---:R-:W-:Y:S05]  /*90b0*/  @!P0 NANOSLEEP.SYNCS 0x989680 ;  /* 0x009896800000895d */ /* 0x004fea0003900000 */
[----:B------:R-:W2:Y:S02]  /*90c0*/  @!P0 SYNCS.PHASECHK.TRANS64 P0, [R0+URZ], R3 ;  /* 0x00000003000085a7 */ /* 0x000ea400080010ff */
[----:B--2---:R-:W-:Y:S05]  /*90d0*/  @!P0 BRA `(.L_x_150) ;  /* 0xfffffffc00f08947 */ /* 0x004fea000383ffff */
[----:B------:R-:W-:Y:S05]  /*90e0*/  BRA `(.L_x_151) ;  /* 0xffffff9c00cc7947 */ /* 0x000fea000383ffff */
.L_x_47:
[----:B------:R-:W-:-:S07]  /*90f0*/  MOV R0, UR5 ;  /* 0x0000000500007c02 */ /* 0x000fce0008000f00 */
.L_x_152:
[----:B-1----:R1:W2:Y:S02]  /*9100*/  SYNCS.PHASECHK.TRANS64.TRYWAIT P0, [R0+URZ], R3 ;  /* 0x00000003000075a7 */ /* 0x0022a400080011ff */
[----:B--2---:R-:W-:Y:S05]  /*9110*/  @!P0 NANOSLEEP.SYNCS 0x989680 ;  /* 0x009896800000895d */ /* 0x004fea0003900000 */
[----:B------:R-:W2:Y:S02]  /*9120*/  @!P0 SYNCS.PHASECHK.TRANS64 P0, [R0+URZ], R3 ;  /* 0x00000003000085a7 */ /* 0x000ea400080010ff */
[----:B--2---:R-:W-:Y:S05]  /*9130*/  @!P0 BRA `(.L_x_152) ;  /* 0xfffffffc00f08947 */ /* 0x004fea000383ffff */
[----:B------:R-:W-:Y:S05]  /*9140*/  BRA `(.L_x_153) ;  /* 0xffffff9c00d87947 */ /* 0x000fea000383ffff */
.L_x_48:
[----:B------:R-:W-:-:S07]  /*9150*/  MOV R0, UR5 ;  /* 0x0000000500007c02 */ /* 0x000fce0008000f00 */
.L_x_154:
[----:B-1----:R1:W2:Y:S02]  /*9160*/  SYNCS.PHASECHK.TRANS64.TRYWAIT P0, [R0+URZ], R3 ;  /* 0x00000003000075a7 */ /* 0x0022a400080011ff */
[----:B--2---:R-:W-:Y:S05]  /*9170*/  @!P0 NANOSLEEP.SYNCS 0x989680 ;  /* 0x009896800000895d */ /* 0x004fea0003900000 */
[----:B------:R-:W2:Y:S02]  /*9180*/  @!P0 SYNCS.PHASECHK.TRANS64 P0, [R0+URZ], R3 ;  /* 0x00000003000085a7 */ /* 0x000ea400080010ff */
[----:B--2---:R-:W-:Y:S05]  /*9190*/  @!P0 BRA `(.L_x_154) ;  /* 0xfffffffc00f08947 */ /* 0x004fea000383ffff */
[----:B------:R-:W-:Y:S05]  /*91a0*/  BRA `(.L_x_155) ;  /* 0xffffff9c00e47947 */ /* 0x000fea000383ffff */
.L_x_49:
[----:B------:R-:W-:-:S07]  /*91b0*/  MOV R0, UR5 ;  /* 0x0000000500007c02 */ /* 0x000fce0008000f00 */
.L_x_156:
[----:B-1----:R1:W2:Y:S02]  /*91c0*/  SYNCS.PHASECHK.TRANS64.TRYWAIT P0, [R0+URZ], R3 ;  /* 0x00000003000075a7 */ /* 0x0022a400080011ff */
[----:B--2---:R-:W-:Y:S05]  /*91d0*/  @!P0 NANOSLEEP.SYNCS 0x989680 ;  /* 0x009896800000895d */ /* 0x004fea0003900000 */
[----:B------:R-:W2:Y:S02]  /*91e0*/  @!P0 SYNCS.PHASECHK.TRANS64 P0, [R0+URZ], R3 ;  /* 0x00000003000085a7 */ /* 0x000ea400080010ff */
[----:B--2---:R-:W-:Y:S05]  /*91f0*/  @!P0 BRA `(.L_x_156) ;  /* 0xfffffffc00f08947 */ /* 0x004fea000383ffff */
[----:B------:R-:W-:Y:S05]  /*9200*/  BRA `(.L_x_157) ;  /* 0xffffff9c00f07947 */ /* 0x000fea000383ffff */
.L_x_50:
[----:B------:R-:W-:-:S07]  /*9210*/  MOV R0, UR5 ;  /* 0x0000000500007c02 */ /* 0x000fce0008000f00 */
.L_x_158:
[----:B-1----:R1:W2:Y:S02]  /*9220*/  SYNCS.PHASECHK.TRANS64.TRYWAIT P0, [R0+URZ], R3 ;  /* 0x00000003000075a7 */ /* 0x0022a400080011ff */
[----:B--2---:R-:W-:Y:S05]  /*9230*/  @!P0 NANOSLEEP.SYNCS 0x989680 ;  /* 0x009896800000895d */ /* 0x004fea0003900000 */
[----:B------:R-:W2:Y:S02]  /*9240*/  @!P0 SYNCS.PHASECHK.TRANS64 P0, [R0+URZ], R3 ;  /* 0x00000003000085a7 */ /* 0x000ea400080010ff */
[----:B--2---:R-:W-:Y:S05]  /*9250*/  @!P0 BRA `(.L_x_158) ;  /* 0xfffffffc00f08947 */ /* 0x004fea000383ffff */
[----:B------:R-:W-:Y:S05]  /*9260*/  BRA `(.L_x_159) ;  /* 0xffffff9c00fc7947 */ /* 0x000fea000383ffff */
.L_x_51:
[----:B------:R-:W-:-:S07]  /*9270*/  MOV R0, UR5 ;  /* 0x0000000500007c02 */ /* 0x000fce0008000f00 */
.L_x_160:
[----:B-1----:R1:W2:Y:S02]  /*9280*/  SYNCS.PHASECHK.TRANS64.TRYWAIT P0, [R0+URZ], R3 ;  /* 0x00000003000075a7 */ /* 0x0022a400080011ff */
[----:B--2---:R-:W-:Y:S05]  /*9290*/  @!P0 NANOSLEEP.SYNCS 0x989680 ;  /* 0x009896800000895d */ /* 0x004fea0003900000 */
[----:B------:R-:W2:Y:S02]  /*92a0*/  @!P0 SYNCS.PHASECHK.TRANS64 P0, [R0+URZ], R3 ;  /* 0x00000003000085a7 */ /* 0x000ea400080010ff */
[----:B--2---:R-:W-:Y:S05]  /*92b0*/  @!P0 BRA `(.L_x_160) ;  /* 0xfffffffc00f08947 */ /* 0x004fea000383ffff */
[----:B------:R-:W-:Y:S05]  /*92c0*/  BRA `(.L_x_161) ;  /* 0xffffffa000087947 */ /* 0x000fea000383ffff */
.L_x_52:
[----:B------:R-:W-:-:S07]  /*92d0*/  MOV R0, UR5 ;  /* 0x0000000500007c02 */ /* 0x000fce0008000f00 */
.L_x_162:
[----:B-1----:R1:W2:Y:S02]  /*92e0*/  SYNCS.PHASECHK.TRANS64.TRYWAIT P0, [R0+URZ], R3 ;  /* 0x00000003000075a7 */ /* 0x0022a400080011ff */
[----:B--2---:R-:W-:Y:S05]  /*92f0*/  @!P0 NANOSLEEP.SYNCS 0x989680 ;  /* 0x009896800000895d */ /* 0x004fea0003900000 */
[----:B------:R-:W2:Y:S02]  /*9300*/  @!P0 SYNCS.PHASECHK.TRANS64 P0, [R0+URZ], R3 ;  /* 0x00000003000085a7 */ /* 0x000ea400080010ff */
[----:B--2---:R-:W-:Y:S05]  /*9310*/  @!P0 BRA `(.L_x_162) ;  /* 0xfffffffc00f08947 */ /* 0x004fea000383ffff */
[----:B------:R-:W-:Y:S05]  /*9320*/  BRA `(.L_x_163) ;  /* 0xffffffa000147947 */ /* 0x000fea000383ffff */
.L_x_53:
[----:B------:R-:W-:-:S07]  /*9330*/  MOV R0, UR5 ;  /* 0x0000000500007c02 */ /* 0x000fce0008000f00 */
.L_x_164:
[----:B-1----:R1:W2:Y:S02]  /*9340*/  SYNCS.PHASECHK.TRANS64.TRYWAIT P0, [R0+URZ], R3 ;  /* 0x00000003000075a7 */ /* 0x0022a400080011ff */
[----:B--2---:R-:W-:Y:S05]  /*9350*/  @!P0 NANOSLEEP.SYNCS 0x989680 ;  /* 0x009896800000895d */ /* 0x004fea0003900000 */
[----:B------:R-:W2:Y:S02]  /*9360*/  @!P0 SYNCS.PHASECHK.TRANS64 P0, [R0+URZ], R3 ;  /* 0x00000003000085a7 */ /* 0x000ea400080010ff */
[----:B--2---:R-:W-:Y:S05]  /*9370*/  @!P0 BRA `(.L_x_164) ;  /* 0xfffffffc00f08947 */ /* 0x004fea000383ffff */
[----:B------:R-:W-:Y:S05]  /*9380*/  BRA `(.L_x_165) ;  /* 0xffffffa000207947 */ /* 0x000fea000383ffff */
.L_x_54:
[----:B------:R-:W-:-:S07]  /*9390*/  MOV R0, UR5 ;  /* 0x0000000500007c02 */ /* 0x000fce0008000f00 */
.L_x_166:
[----:B-1----:R1:W2:Y:S02]  /*93a0*/  SYNCS.PHASECHK.TRANS64.TRYWAIT P0, [R0+URZ], R3 ;  /* 0x00000003000075a7 */ /* 0x0022a400080011ff */
[----:B--2---:R-:W-:Y:S05]  /*93b0*/  @!P0 NANOSLEEP.SYNCS 0x989680 ;  /* 0x009896800000895d */ /* 0x004fea0003900000 */
[----:B------:R-:W2:Y:S02]  /*93c0*/  @!P0 SYNCS.PHASECHK.TRANS64 P0, [R0+URZ], R3 ;  /* 0x00000003000085a7 */ /* 0x000ea400080010ff */
[----:B--2---:R-:W-:Y:S05]  /*93d0*/  @!P0 BRA `(.L_x_166) ;  /* 0xfffffffc00f08947 */ /* 0x004fea000383ffff */
[----:B------:R-:W-:Y:S05]  /*93e0*/  BRA `(.L_x_167) ;  /* 0xffffffa0002c7947 */ /* 0x000fea000383ffff */
.L_x_55:
[----:B------:R-:W-:-:S07]  /*93f0*/  MOV R0, UR5 ;  /* 0x0000000500007c02 */ /* 0x000fce0008000f00 */
.L_x_168:
[----:B-1----:R1:W2:Y:S02]  /*9400*/  SYNCS.PHASECHK.TRANS64.TRYWAIT P0, [R0+URZ], R3 ;  /* 0x00000003000075a7 */ /* 0x0022a400080011ff */
[----:B--2---:R-:W-:Y:S05]  /*9410*/  @!P0 NANOSLEEP.SYNCS 0x989680 ;  /* 0x009896800000895d */ /* 0x004fea0003900000 */
[----:B------:R-:W2:Y:S02]  /*9420*/  @!P0 SYNCS.PHASECHK.TRANS64 P0, [R0+URZ], R3 ;  /* 0x00000003000085a7 */ /* 0x000ea400080010ff */
[----:B--2---:R-:W-:Y:S05]  /*9430*/  @!P0 BRA `(.L_x_168) ;  /* 0xfffffffc00f08947 */ /* 0x004fea000383ffff */
[----:B------:R-:W-:Y:S05]  /*9440*/  BRA `(.L_x_169) ;  /* 0xffffffa000387947 */ /* 0x000fea000383ffff */
.L_x_56:
[----:B------:R-:W-:-:S07]  /*9450*/  MOV R0, UR5 ;  /* 0x0000000500007c02 */ /* 0x000fce0008000f00 */
.L_x_170:
[----:B-1----:R1:W2:Y:S02]  /*9460*/  SYNCS.PHASECHK.TRANS64.TRYWAIT P0, [R0+URZ], R3 ;  /* 0x00000003000075a7 */ /* 0x0022a400080011ff */
[----:B--2---:R-:W-:Y:S05]  /*9470*/  @!P0 NANOSLEEP.SYNCS 0x989680 ;  /* 0x009896800000895d */ /* 0x004fea0003900000 */
[----:B------:R-:W2:Y:S02]  /*9480*/  @!P0 SYNCS.PHASECHK.TRANS64 P0, [R0+URZ], R3 ;  /* 0x00000003000085a7 */ /* 0x000ea400080010ff */
[----:B--2---:R-:W-:Y:S05]  /*9490*/  @!P0 BRA `(.L_x_170) ;  /* 0xfffffffc00f08947 */ /* 0x004fea000383ffff */
[----:B------:R-:W-:Y:S05]  /*94a0*/  BRA `(.L_x_171) ;  /* 0xffffffa000447947 */ /* 0x000fea000383ffff */
.L_x_57:
[----:B------:R-:W-:-:S07]  /*94b0*/  MOV R0, UR5 ;  /* 0x0000000500007c02 */ /* 0x000fce0008000f00 */
.L_x_172:
[----:B-1----:R1:W2:Y:S02]  /*94c0*/  SYNCS.PHASECHK.TRANS64.TRYWAIT P0, [R0+URZ], R3 ;  /* 0x00000003000075a7 */ /* 0x0022a400080011ff */
[----:B--2---:R-:W-:Y:S05]  /*94d0*/  @!P0 NANOSLEEP.SYNCS 0x989680 ;  /* 0x009896800000895d */ /* 0x004fea0003900000 */
[----:B------:R-:W2:Y:S02]  /*94e0*/  @!P0 SYNCS.PHASECHK.TRANS64 P0, [R0+URZ], R3 ;  /* 0x00000003000085a7 */ /* 0x000ea400080010ff */
[----:B--2---:R-:W-:Y:S05]  /*94f0*/  @!P0 BRA `(.L_x_172) ;  /* 0xfffffffc00f08947 */ /* 0x004fea000383ffff */
[----:B------:R-:W-:Y:S05]  /*9500*/  BRA `(.L_x_173) ;  /* 0xffffffa000507947 */ /* 0x000fea000383ffff */
.L_x_58:
[----:B------:R-:W-:-:S07]  /*9510*/  MOV R0, UR5 ;  /* 0x0000000500007c02 */ /* 0x000fce0008000f00 */
.L_x_174:
[----:B-1----:R1:W2:Y:S02]  /*9520*/  SYNCS.PHASECHK.TRANS64.TRYWAIT P0, [R0+URZ], R3 ;  /* 0x00000003000075a7 */ /* 0x0022a400080011ff */
[----:B--2---:R-:W-:Y:S05]  /*9530*/  @!P0 NANOSLEEP.SYNCS 0x989680 ;  /* 0x009896800000895d */ /* 0x004fea0003900000 */
[----:B------:R-:W2:Y:S02]  /*9540*/  @!P0 SYNCS.PHASECHK.TRANS64 P0, [R0+URZ], R3 ;  /* 0x00000003000085a7 */ /* 0x000ea400080010ff */
[----:B--2---:R-:W-:Y:S05]  /*9550*/  @!P0 BRA `(.L_x_174) ;  /* 0xfffffffc00f08947 */ /* 0x004fea000383ffff */
[----:B------:R-:W-:Y:S05]  /*9560*/  BRA `(.L_x_175) ;  /* 0xffffffa0005c7947 */ /* 0x000fea000383ffff */
.L_x_59:
[----:B------:R-:W-:-:S07]  /*9570*/  MOV R0, UR5 ;  /* 0x0000000500007c02 */ /* 0x000fce0008000f00 */
.L_x_176:
[----:B-1----:R1:W2:Y:S02]  /*9580*/  SYNCS.PHASECHK.TRANS64.TRYWAIT P0, [R0+URZ], R3 ;  /* 0x00000003000075a7 */ /* 0x0022a400080011ff */
[----:B--2---:R-:W-:Y:S05]  /*9590*/  @!P0 NANOSLEEP.SYNCS 0x989680 ;  /* 0x009896800000895d */ /* 0x004fea0003900000 */
[----:B------:R-:W2:Y:S02]  /*95a0*/  @!P0 SYNCS.PHASECHK.TRANS64 P0, [R0+URZ], R3 ;  /* 0x00000003000085a7 */ /* 0x000ea400080010ff */
[----:B--2---:R-:W-:Y:S05]  /*95b0*/  @!P0 BRA `(.L_x_176) ;  /* 0xfffffffc00f08947 */ /* 0x004fea000383ffff */
[----:B------:R-:W-:Y:S05]  /*95c0*/  BRA `(.L_x_177) ;  /* 0xffffffa000687947 */ /* 0x000fea000383ffff */
.L_x_60:
[----:B------:R-:W-:-:S07]  /*95d0*/  MOV R0, UR5 ;  /* 0x0000000500007c02 */ /* 0x000fce0008000f00 */
.L_x_178:
[----:B-1----:R1:W2:Y:S02]  /*95e0*/  SYNCS.PHASECHK.TRANS64.TRYWAIT P0, [R0+URZ], R3 ;  /* 0x00000003000075a7 */ /* 0x0022a400080011ff */
[----:B--2---:R-:W-:Y:S05]  /*95f0*/  @!P0 NANOSLEEP.SYNCS 0x989680 ;  /* 0x009896800000895d */ /* 0x004fea0003900000 */
[----:B------:R-:W2:Y:S02]  /*9600*/  @!P0 SYNCS.PHASECHK.TRANS64 P0, [R0+URZ], R3 ;  /* 0x00000003000085a7 */ /* 0x000ea400080010ff */
[----:B--2---:R-:W-:Y:S05]  /*9610*/  @!P0 BRA `(.L_x_178) ;  /* 0xfffffffc00f08947 */ /* 0x004fea000383ffff */
[----:B------:R-:W-:Y:S05]  /*9620*/  BRA `(.L_x_179) ;  /* 0xffffffa000747947 */ /* 0x000fea000383ffff */
.L_x_61:
[----:B------:R-:W-:-:S07]  /*9630*/  MOV R0, UR5 ;  /* 0x0000000500007c02 */ /* 0x000fce0008000f00 */
.L_x_180:
[----:B-1----:R1:W2:Y:S02]  /*9640*/  SYNCS.PHASECHK.TRANS64.TRYWAIT P0, [R0+URZ], R3 ;  /* 0x00000003000075a7 */ /* 0x0022a400080011ff */
[----:B--2---:R-:W-:Y:S05]  /*9650*/  @!P0 NANOSLEEP.SYNCS 0x989680 ;  /* 0x009896800000895d */ /* 0x004fea0003900000 */
[----:B------:R-:W2:Y:S02]  /*9660*/  @!P0 SYNCS.PHASECHK.TRANS64 P0, [R0+URZ], R3 ;  /* 0x00000003000085a7 */ /* 0x000ea400080010ff */
[----:B--2---:R-:W-:Y:S05]  /*9670*/  @!P0 BRA `(.L_x_180) ;  /* 0xfffffffc00f08947 */ /* 0x004fea000383ffff */
[----:B------:R-:W-:Y:S05]  /*9680*/  BRA `(.L_x_181) ;  /* 0xffffffa000807947 */ /* 0x000fea000383ffff */
.L_x_62:
[----:B------:R-:W-:-:S07]  /*9690*/  MOV R0, UR5 ;  /* 0x0000000500007c02 */ /* 0x000fce0008000f00 */
.L_x_182:
[----:B-1----:R1:W2:Y:S02]  /*96a0*/  SYNCS.PHASECHK.TRANS64.TRYWAIT P0, [R0+URZ], R3 ;  /* 0x00000003000075a7 */ /* 0x0022a400080011ff */
[----:B--2---:R-:W-:Y:S05]  /*96b0*/  @!P0 NANOSLEEP.SYNCS 0x989680 ;  /* 0x009896800000895d */ /* 0x004fea0003900000 */
[----:B------:R-:W2:Y:S02]  /*96c0*/  @!P0 SYNCS.PHASECHK.TRANS64 P0, [R0+URZ], R3 ;  /* 0x00000003000085a7 */ /* 0x000ea400080010ff */
[----:B--2---:R-:W-:Y:S05]  /*96d0*/  @!P0 BRA `(.L_x_182) ;  /* 0xfffffffc00f08947 */ /* 0x004fea000383ffff */
[----:B------:R-:W-:Y:S05]  /*96e0*/  BRA `(.L_x_183) ;  /* 0xffffffa0008c7947 */ /* 0x000fea000383ffff */
.L_x_63:
[----:B------:R-:W-:-:S07]  /*96f0*/  MOV R0, UR5 ;  /* 0x0000000500007c02 */ /* 0x000fce0008000f00 */
.L_x_184:
[----:B-1----:R1:W2:Y:S02]  /*9700*/  SYNCS.PHASECHK.TRANS64.TRYWAIT P0, [R0+URZ], R3 ;  /* 0x00000003000075a7 */ /* 0x0022a400080011ff */
[----:B--2---:R-:W-:Y:S05]  /*9710*/  @!P0 NANOSLEEP.SYNCS 0x989680 ;  /* 0x009896800000895d */ /* 0x004fea0003900000 */
[----:B------:R-:W2:Y:S02]  /*9720*/  @!P0 SYNCS.PHASECHK.TRANS64 P0, [R0+URZ], R3 ;  /* 0x00000003000085a7 */ /* 0x000ea400080010ff */
[----:B--2---:R-:W-:Y:S05]  /*9730*/  @!P0 BRA `(.L_x_184) ;  /* 0xfffffffc00f08947 */ /* 0x004fea000383ffff */
[----:B------:R-:W-:Y:S05]  /*9740*/  BRA `(.L_x_185) ;  /* 0xffffffa000987947 */ /* 0x000fea000383ffff */
.L_x_64:
[----:B------:R-:W-:-:S07]  /*9750*/  MOV R0, UR5 ;  /* 0x0000000500007c02 */ /* 0x000fce0008000f00 */
.L_x_186:
[----:B-1----:R1:W2:Y:S02]  /*9760*/  SYNCS.PHASECHK.TRANS64.TRYWAIT P0, [R0+URZ], R3 ;  /* 0x00000003000075a7 */ /* 0x0022a400080011ff */
[----:B--2---:R-:W-:Y:S05]  /*9770*/  @!P0 NANOSLEEP.SYNCS 0x989680 ;  /* 0x009896800000895d */ /* 0x004fea0003900000 */
[----:B------:R-:W2:Y:S02]  /*9780*/  @!P0 SYNCS.PHASECHK.TRANS64 P0, [R0+URZ], R3 ;  /* 0x00000003000085a7 */ /* 0x000ea400080010ff */
[----:B--2---:R-:W-:Y:S05]  /*9790*/  @!P0 BRA `(.L_x_186) ;  /* 0xfffffffc00f08947 */ /* 0x004fea000383ffff */
[----:B------:R-:W-:Y:S05]  /*97a0*/  BRA `(.L_x_187) ;  /* 0xffffffa000a47947 */ /* 0x000fea000383ffff */
.L_x_65:
[----:B------:R-:W-:-:S07]  /*97b0*/  MOV R0, UR5 ;  /* 0x0000000500007c02 */ /* 0x000fce0008000f00 */
.L_x_188:
[----:B-1----:R1:W2:Y:S02]  /*97c0*/  SYNCS.PHASECHK.TRANS64.TRYWAIT P0, [R0+URZ], R3 ;  /* 0x00000003000075a7 */ /* 0x0022a400080011ff */
[----:B--2---:R-:W-:Y:S05]  /*97d0*/  @!P0 NANOSLEEP.SYNCS 0x989680 ;  /* 0x009896800000895d */ /* 0x004fea0003900000 */
[----:B------:R-:W2:Y:S02]  /*97e0*/  @!P0 SYNCS.PHASECHK.TRANS64 P0, [R0+URZ], R3 ;  /* 0x00000003000085a7 */ /* 0x000ea400080010ff */
[----:B--2---:R-:W-:Y:S05]  /*97f0*/  @!P0 BRA `(.L_x_188) ;  /* 0xfffffffc00f08947 */ /* 0x004fea000383ffff */
[----:B------:R-:W-:Y:S05]  /*9800*/  BRA `(.L_x_189) ;  /* 0xffffffa000b07947 */ /* 0x000fea000383ffff */
.L_x_66:
[----:B------:R-:W-:-:S07]  /*9810*/  MOV R0, UR5 ;  /* 0x0000000500007c02 */ /* 0x000fce0008000f00 */
.L_x_190:
[----:B-1----:R1:W2:Y:S02]  /*9820*/  SYNCS.PHASECHK.TRANS64.TRYWAIT P0, [R0+URZ], R3 ;  /* 0x00000003000075a7 */ /* 0x0022a400080011ff */
[----:B--2---:R-:W-:Y:S05]  /*9830*/  @!P0 NANOSLEEP.SYNCS 0x989680 ;  /* 0x009896800000895d */ /* 0x004fea0003900000 */
[----:B------:R-:W2:Y:S02]  /*9840*/  @!P0 SYNCS.PHASECHK.TRANS64 P0, [R0+URZ], R3 ;  /* 0x00000003000085a7 */ /* 0x000ea400080010ff */
[----:B--2---:R-:W-:Y:S05]  /*9850*/  @!P0 BRA `(.L_x_190) ;  /* 0xfffffffc00f08947 */ /* 0x004fea000383ffff */
[----:B------:R-:W-:Y:S05]  /*9860*/  BRA `(.L_x_191) ;  /* 0xffffffa000bc7947 */ /* 0x000fea000383ffff */
.L_x_67:
[----:B------:R-:W-:-:S07]  /*9870*/  MOV R0, UR5 ;  /* 0x0000000500007c02 */ /* 0x000fce0008000f00 */
.L_x_192:
[----:B-1----:R1:W2:Y:S02]  /*9880*/  SYNCS.PHASECHK.TRANS64.TRYWAIT P0, [R0+URZ], R3 ;  /* 0x00000003000075a7 */ /* 0x0022a400080011ff */
[----:B--2---:R-:W-:Y:S05]  /*9890*/  @!P0 NANOSLEEP.SYNCS 0x989680 ;  /* 0x009896800000895d */ /* 0x004fea0003900000 */
[----:B------:R-:W2:Y:S02]  /*98a0*/  @!P0 SYNCS.PHASECHK.TRANS64 P0, [R0+URZ], R3 ;  /* 0x00000003000085a7 */ /* 0x000ea400080010ff */
[----:B--2---:R-:W-:Y:S05]  /*98b0*/  @!P0 BRA `(.L_x_192) ;  /* 0xfffffffc00f08947 */ /* 0x004fea000383ffff */
[----:B------:R-:W-:Y:S05]  /*98c0*/  BRA `(.L_x_193) ;  /* 0xffffffa000c87947 */ /* 0x000fea000383ffff */
.L_x_68:
[----:B------:R-:W-:-:S07]  /*98d0*/  MOV R0, UR5 ;  /* 0x0000000500007c02 */ /* 0x000fce0008000f00 */
.L_x_194:
[----:B-1----:R1:W2:Y:S02]  /*98e0*/  SYNCS.PHASECHK.TRANS64.TRYWAIT P0, [R0+URZ], R3 ;  /* 0x00000003000075a7 */ /* 0x0022a400080011ff */
[----:B--2---:R-:W-:Y:S05]  /*98f0*/  @!P0 NANOSLEEP.SYNCS 0x989680 ;  /* 0x009896800000895d */ /* 0x004fea0003900000 */
[----:B------:R-:W2:Y:S02]  /*9900*/  @!P0 SYNCS.PHASECHK.TRANS64 P0, [R0+URZ], R3 ;  /* 0x00000003000085a7 */ /* 0x000ea400080010ff */
[----:B--2---:R-:W-:Y:S05]  /*9910*/  @!P0 BRA `(.L_x_194) ;  /* 0xfffffffc00f08947 */ /* 0x004fea000383ffff */
[----:B------:R-:W-:Y:S05]  /*9920*/  BRA `(.L_x_195) ;  /* 0xffffffa000d47947 */ /* 0x000fea000383ffff */
.L_x_69:
[----:B------:R-:W-:-:S07]  /*9930*/  MOV R0, UR5 ;  /* 0x0000000500007c02 */ /* 0x000fce0008000f00 */
.L_x_196:
[----:B-1----:R1:W2:Y:S02]  /*9940*/  SYNCS.PHASECHK.TRANS64.TRYWAIT P0, [R0+URZ], R3 ;  /* 0x00000003000075a7 */ /* 0x0022a400080011ff */
[----:B--2---:R-:W-:Y:S05]  /*9950*/  @!P0 NANOSLEEP.SYNCS 0x989680 ;  /* 0x009896800000895d */ /* 0x004fea0003900000 */
[----:B------:R-:W2:Y:S02]  /*9960*/  @!P0 SYNCS.PHASECHK.TRANS64 P0, [R0+URZ], R3 ;  /* 0x00000003000085a7 */ /* 0x000ea400080010ff */
[----:B--2---:R-:W-:Y:S05]  /*9970*/  @!P0 BRA `(.L_x_196) ;  /* 0xfffffffc00f08947 */ /* 0x004fea000383ffff */
[----:B------:R-:W-:Y:S05]  /*9980*/  BRA `(.L_x_197) ;  /* 0xffffffa000e07947 */ /* 0x000fea000383ffff */
.L_x_70:
[----:B------:R-:W-:-:S07]  /*9990*/  MOV R0, UR5 ;  /* 0x0000000500007c02 */ /* 0x000fce0008000f00 */
.L_x_198:
[----:B-1----:R1:W2:Y:S02]  /*99a0*/  SYNCS.PHASECHK.TRANS64.TRYWAIT P0, [R0+URZ], R3 ;  /* 0x00000003000075a7 */ /* 0x0022a400080011ff */
[----:B--2---:R-:W-:Y:S05]  /*99b0*/  @!P0 NANOSLEEP.SYNCS 0x989680 ;  /* 0x009896800000895d */ /* 0x004fea0003900000 */
[----:B------:R-:W2:Y:S02]  /*99c0*/  @!P0 SYNCS.PHASECHK.TRANS64 P0, [R0+URZ], R3 ;  /* 0x00000003000085a7 */ /* 0x000ea400080010ff */
[----:B--2---:R-:W-:Y:S05]  /*99d0*/  @!P0 BRA `(.L_x_198) ;  /* 0xfffffffc00f08947 */ /* 0x004fea000383ffff */
[----:B------:R-:W-:Y:S05]  /*99e0*/  BRA `(.L_x_199) ;  /* 0xffffffa000ec7947 */ /* 0x000fea000383ffff */
.L_x_71:
[----:B------:R-:W-:-:S07]  /*99f0*/  MOV R0, UR5 ;  /* 0x0000000500007c02 */ /* 0x000fce0008000f00 */
.L_x_200:
[----:B-1----:R1:W2:Y:S02]  /*9a00*/  SYNCS.PHASECHK.TRANS64.TRYWAIT P0, [R0+URZ], R3 ;  /* 0x00000003000075a7 */ /* 0x0022a400080011ff */
[----:B--2---:R-:W-:Y:S05]  /*9a10*/  @!P0 NANOSLEEP.SYNCS 0x989680 ;  /* 0x009896800000895d */ /* 0x004fea0003900000 */
[----:B------:R-:W2:Y:S02]  /*9a20*/  @!P0 SYNCS.PHASECHK.TRANS64 P0, [R0+URZ], R3 ;  /* 0x00000003000085a7 */ /* 0x000ea400080010ff */
[----:B--2---:R-:W-:Y:S05]  /*9a30*/  @!P0 BRA `(.L_x_200) ;  /* 0xfffffffc00f08947 */ /* 0x004fea000383ffff */
[----:B------:R-:W-:Y:S05]  /*9a40*/  BRA `(.L_x_201) ;  /* 0xffffffa000f87947 */ /* 0x000fea000383ffff */
.L_x_72:
[----:B------:R-:W-:-:S07]  /*9a50*/  MOV R0, UR5 ;  /* 0x0000000500007c02 */ /* 0x000fce0008000f00 */
.L_x_202:
[----:B-1----:R1:W2:Y:S02]  /*9a60*/  SYNCS.PHASECHK.TRANS64.TRYWAIT P0, [R0+URZ], R3 ;  /* 0x00000003000075a7 */ /* 0x0022a400080011ff */
[----:B--2---:R-:W-:Y:S05]  /*9a70*/  @!P0 NANOSLEEP.SYNCS 0x989680 ;  /* 0x009896800000895d */ /* 0x004fea0003900000 */
[----:B------:R-:W2:Y:S02]  /*9a80*/  @!P0 SYNCS.PHASECHK.TRANS64 P0, [R0+URZ], R3 ;  /* 0x00000003000085a7 */ /* 0x000ea400080010ff */
[----:B--2---:R-:W-:Y:S05]  /*9a90*/  @!P0 BRA `(.L_x_202) ;  /* 0xfffffffc00f08947 */ /* 0x004fea000383ffff */
[----:B------:R-:W-:Y:S05]  /*9aa0*/  BRA `(.L_x_203) ;  /* 0xffffffa400047947 */ /* 0x000fea000383ffff */
.L_x_73:
[----:B------:R-:W-:-:S07]  /*9ab0*/  MOV R0, UR5 ;  /* 0x0000000500007c02 */ /* 0x000fce0008000f00 */
.L_x_204:
[----:B-1----:R1:W2:Y:S02]  /*9ac0*/  SYNCS.PHASECHK.TRANS64.TRYWAIT P0, [R0+URZ], R3 ;  /* 0x00000003000075a7 */ /* 0x0022a400080011ff */
[----:B--2---:R-:W-:Y:S05]  /*9ad0*/  @!P0 NANOSLEEP.SYNCS 0x989680 ;  /* 0x009896800000895d */ /* 0x004fea0003900000 */
[----:B------:R-:W2:Y:S02]  /*9ae0*/  @!P0 SYNCS.PHASECHK.TRANS64 P0, [R0+URZ], R3 ;  /* 0x00000003000085a7 */ /* 0x000ea400080010ff */
[----:B--2---:R-:W-:Y:S05]  /*9af0*/  @!P0 BRA `(.L_x_204) ;  /* 0xfffffffc00f08947 */ /* 0x004fea000383ffff */
[----:B------:R-:W-:Y:S05]  /*9b00*/  BRA `(.L_x_205) ;  /* 0xffffffa400107947 */ /* 0x000fea000383ffff */
.L_x_76:
[----:B------:R-:W-:-:S07]  /*9b10*/  MOV R4, UR4 ;  /* 0x0000000400047c02 */ /* 0x000fce0008000f00 */
.L_x_206:
[----:B--2---:R2:W3:Y:S02]  /*9b20*/  SYNCS.PHASECHK.TRANS64.TRYWAIT P1, [R4+URZ+0x258], R7 ;  /* 0x00025807040075a7 */ /* 0x0044e400080211ff */
[----:B---3--:R-:W-:Y:S05]  /*9b30*/  @!P1 NANOSLEEP.SYNCS 0x989680 ;  /* 0x009896800000995d */ /* 0x008fea0003900000 */
[----:B------:R-:W3:Y:S02]  /*9b40*/  @!P1 SYNCS.PHASECHK.TRANS64 P1, [R4+URZ+0x258], R7 ;  /* 0x00025807040095a7 */ /* 0x000ee400080210ff */
[----:B---3--:R-:W-:Y:S05]  /*9b50*/  @!P1 BRA `(.L_x_206) ;  /* 0xfffffffc00f09947 */ /* 0x008fea000383ffff */
[----:B------:R-:W-:Y:S05]  /*9b60*/  BRA `(.L_x_207) ;  /* 0xffffffa4007c7947 */ /* 0x000fea000383ffff */
.L_x_77:
[----:B--2---:R-:W-:-:S07]  /*9b70*/  MOV R4, UR4 ;  /* 0x0000000400047c02 */ /* 0x004fce0008000f00 */
.L_x_208:
[----:B--2---:R2:W3:Y:S02]  /*9b80*/  SYNCS.PHASECHK.TRANS64.TRYWAIT P1, [R4+URZ+0x250], R5 ;  /* 0x00025005040075a7 */ /* 0x0044e400080211ff */
[----:B---3--:R-:W-:Y:S05]  /*9b90*/  @!P1 NANOSLEEP.SYNCS 0x989680 ;  /* 0x009896800000995d */ /* 0x008fea0003900000 */
[----:B------:R-:W3:Y:S02]  /*9ba0*/  @!P1 SYNCS.PHASECHK.TRANS64 P1, [R4+URZ+0x250], R5 ;  /* 0x00025005040095a7 */ /* 0x000ee400080210ff */
[----:B---3--:R-:W-:Y:S05]  /*9bb0*/  @!P1 BRA `(.L_x_208) ;  /* 0xfffffffc00f09947 */ /* 0x008fea000383ffff */
[----:B------:R-:W-:Y:S05]  /*9bc0*/  BRA `(.L_x_209) ;  /* 0xffffffa400847947 */ /* 0x000fea000383ffff */
.L_x_85:
[----:B------:R-:W-:-:S07]  /*9bd0*/  MOV R0, UR14 ;  /* 0x0000000e00007c02 */ /* 0x000fce0008000f00 */
.L_x_210:
[----:B--2---:R2:W3:Y:S02]  /*9be0*/  SYNCS.PHASECHK.TRANS64.TRYWAIT P0, [R0+URZ+0x250], R5 ;  /* 0x00025005000075a7 */ /* 0x0044e400080011ff */
[----:B---3--:R-:W-:Y:S05]  /*9bf0*/  @!P0 NANOSLEEP.SYNCS 0x989680 ;  /* 0x009896800000895d */ /* 0x008fea0003900000 */
[----:B------:R-:W3:Y:S02]  /*9c00*/  @!P0 SYNCS.PHASECHK.TRANS64 P0, [R0+URZ+0x250], R5 ;  /* 0x00025005000085a7 */ /* 0x000ee400080010ff */
[----:B---3--:R-:W-:Y:S05]  /*9c10*/  @!P0 BRA `(.L_x_210) ;  /* 0xfffffffc00f08947 */ /* 0x008fea000383ffff */
[----:B------:R-:W-:Y:S05]  /*9c20*/  BRA `(.L_x_211) ;  /* 0xffffffa800fc7947 */ /* 0x000fea000383ffff */
.L_x_86:
[----:B------:R-:W-:-:S07]  /*9c30*/  MOV R5, UR19 ;  /* 0x0000001300057c02 */ /* 0x000fce0008000f00 */
.L_x_212:
[----:B--2---:R2:W3:Y:S02]  /*9c40*/  SYNCS.PHASECHK.TRANS64.TRYWAIT P0, [R5+URZ+0x270], R0 ;  /* 0x00027000050075a7 */ /* 0x0044e400080011ff */
[----:B---3--:R-:W-:Y:S05]  /*9c50*/  @!P0 NANOSLEEP.SYNCS 0x989680 ;  /* 0x009896800000895d */ /* 0x008fea0003900000 */
[----:B------:R-:W3:Y:S02]  /*9c60*/  @!P0 SYNCS.PHASECHK.TRANS64 P0, [R5+URZ+0x270], R0 ;  /* 0x00027000050085a7 */ /* 0x000ee400080010ff */
[----:B---3--:R-:W-:Y:S05]  /*9c70*/  @!P0 BRA `(.L_x_212) ;  /* 0xfffffffc00f08947 */ /* 0x008fea000383ffff */
[----:B------:R-:W-:Y:S05]  /*9c80*/  BRA `(.L_x_213) ;  /* 0xffffffac00187947 */ /* 0x000fea000383ffff */
.L_x_89:
[----:B--2---:R-:W-:Y:S07]  /*9c90*/  MOV R0, UR5 ;  /* 0x0000000500007c02 */ /* 0x004fee0008000f00 */
.L_x_214:
[----:B--2---:R2:W3:Y:S02]  /*9ca0*/  SYNCS.PHASECHK.TRANS64.TRYWAIT P0, [R0+URZ], R5 ;  /* 0x00000005000075a7 */ /* 0x0044e400080011ff */
[----:B---3--:R-:W-:Y:S05]  /*9cb0*/  @!P0 NANOSLEEP.SYNCS 0x989680 ;  /* 0x009896800000895d */ /* 0x008fea0003900000 */
[----:B------:R-:W3:Y:S02]  /*9cc0*/  @!P0 SYNCS.PHASECHK.TRANS64 P0, [R0+URZ], R5 ;  /* 0x00000005000085a7 */ /* 0x000ee400080010ff */
[----:B---3--:R-:W-:Y:S05]  /*9cd0*/  @!P0 BRA `(.L_x_214) ;  /* 0xfffffffc00f08947 */ /* 0x008fea000383ffff */
[----:B------:R-:W-:Y:S05]  /*9ce0*/  BRA `(.L_x_88) ;  /* 0xffffffac003c7947 */ /* 0x000fea000383ffff */
.L_x_92:
[----:B------:R-:W-:-:S07]  /*9cf0*/  MOV R0, UR4 ;  /* 0x0000000400007c02 */ /* 0x000fce0008000f00 */
.L_x_215:
[----:B--2---:R2:W4:Y:S02]  /*9d00*/  SYNCS.PHASECHK.TRANS64.TRYWAIT P0, [R0+URZ], R3 ;  /* 0x00000003000075a7 */ /* 0x00452400080011ff */
[----:B----4-:R-:W-:Y:S05]  /*9d10*/  @!P0 NANOSLEEP.SYNCS 0x989680 ;  /* 0x009896800000895d */ /* 0x010fea0003900000 */
[----:B------:R-:W4:Y:S02]  /*9d20*/  @!P0 SYNCS.PHASECHK.TRANS64 P0, [R0+URZ], R3 ;  /* 0x00000003000085a7 */ /* 0x000f2400080010ff */
[----:B----4-:R-:W-:Y:S05]  /*9d30*/  @!P0 BRA `(.L_x_215) ;  /* 0xfffffffc00f08947 */ /* 0x010fea000383ffff */
[----:B------:R-:W-:Y:S05]  /*9d40*/  BRA `(.L_x_216) ;  /* 0xffffffac00e47947 */ /* 0x000fea000383ffff */
.L_x_93:
[----:B------:R-:W-:-:S07]  /*9d50*/  MOV R0, UR4 ;  /* 0x0000000400007c02 */ /* 0x000fce0008000f00 */
.L_x_217:
[----:B--2---:R2:W3:Y:S02]  /*9d60*/  SYNCS.PHASECHK.TRANS64.TRYWAIT P0, [R0+URZ], R3 ;  /* 0x00000003000075a7 */ /* 0x0044e400080011ff */
[----:B---3--:R-:W-:Y:S05]  /*9d70*/  @!P0 NANOSLEEP.SYNCS 0x989680 ;  /* 0x009896800000895d */ /* 0x008fea0003900000 */
[----:B------:R-:W3:Y:S02]  /*9d80*/  @!P0 SYNCS.PHASECHK.TRANS64 P0, [R0+URZ], R3 ;  /* 0x00000003000085a7 */ /* 0x000ee400080010ff */
[----:B---3--:R-:W-:Y:S05]  /*9d90*/  @!P0 BRA `(.L_x_217) ;  /* 0xfffffffc00f08947 */ /* 0x008fea000383ffff */
[----:B------:R-:W-:Y:S05]  /*9da0*/  BRA `(.L_x_218) ;  /* 0xffffffac00f07947 */ /* 0x000fea000383ffff */
.L_x_98:
[----:B------:R-:W-:Y:S07]  /*9db0*/  MOV R2, UR25 ;  /* 0x0000001900027c02 */ /* 0x000fee0008000f00 */
.L_x_219:
[----:B-1----:R1:W2:Y:S02]  /*9dc0*/  SYNCS.PHASECHK.TRANS64.TRYWAIT P0, [R2+URZ+0x250], R3 ;  /* 0x00025003020075a7 */ /* 0x0022a400080011ff */
[----:B--2---:R-:W-:Y:S05]  /*9dd0*/  @!P0 NANOSLEEP.SYNCS 0x989680 ;  /* 0x009896800000895d */ /* 0x004fea0003900000 */
[----:B------:R-:W2:Y:S02]  /*9de0*/  @!P0 SYNCS.PHASECHK.TRANS64 P0, [R2+URZ+0x250], R3 ;  /* 0x00025003020085a7 */ /* 0x000ea400080010ff */
[----:B--2---:R-:W-:Y:S05]  /*9df0*/  @!P0 BRA `(.L_x_219) ;  /* 0xfffffffc00f08947 */ /* 0x004fea000383ffff */
[----:B------:R-:W-:Y:S05]  /*9e00*/  BRA `(.L_x_220) ;  /* 0xffffffb400307947 */ /* 0x000fea000383ffff */
.L_x_101:
[----:B------:R-:W-:Y:S07]  /*9e10*/  MOV R2, UR25 ;  /* 0x0000001900027c02 */ /* 0x000fee0008000f00 */
.L_x_221:
[----:B-1----:R1:W2:Y:S02]  /*9e20*/  SYNCS.PHASECHK.TRANS64.TRYWAIT P2, [R2+URZ+0x248], R3 ;  /* 0x00024803020075a7 */ /* 0x0022a400080411ff */
[----:B--2---:R-:W-:Y:S05]  /*9e30*/  @!P2 NANOSLEEP.SYNCS 0x989680 ;  /* 0x009896800000a95d */ /* 0x004fea0003900000 */
[----:B------:R-:W2:Y:S02]  /*9e40*/  @!P2 SYNCS.PHASECHK.TRANS64 P2, [R2+URZ+0x248], R3 ;  /* 0x000248030200a5a7 */ /* 0x000ea400080410ff */
[----:B--2---:R-:W-:Y:S05]  /*9e50*/  @!P2 BRA `(.L_x_221) ;  /* 0xfffffffc00f0a947 */ /* 0x004fea000383ffff */
[----:B------:R-:W-:Y:S05]  /*9e60*/  BRA `(.L_x_100) ;  /* 0xffffffb800947947 */ /* 0x000fea000383ffff */
.L_x_104:
[----:B-1----:R-:W-:Y:S07]  /*9e70*/  MOV R3, UR25 ;  /* 0x0000001900037c02 */ /* 0x002fee0008000f00 */
.L_x_222:
[----:B-1----:R1:W2:Y:S02]  /*9e80*/  SYNCS.PHASECHK.TRANS64.TRYWAIT P1, [R3+URZ+0x230], R8 ;  /* 0x00023008030075a7 */ /* 0x0022a400080211ff */
[----:B--2---:R-:W-:Y:S05]  /*9e90*/  @!P1 NANOSLEEP.SYNCS 0x989680 ;  /* 0x009896800000995d */ /* 0x004fea0003900000 */
[----:B------:R-:W2:Y:S02]  /*9ea0*/  @!P1 SYNCS.PHASECHK.TRANS64 P1, [R3+URZ+0x230], R8 ;  /* 0x00023008030095a7 */ /* 0x000ea400080210ff */
[----:B--2---:R-:W-:Y:S05]  /*9eb0*/  @!P1 BRA `(.L_x_222) ;  /* 0xfffffffc00f09947 */ /* 0x004fea000383ffff */
[----:B------:R-:W-:Y:S05]  /*9ec0*/  BRA `(.L_x_223) ;  /* 0xffffffbc00247947 */ /* 0x000fea000383ffff */
.L_x_105:
[----:B------:R-:W-:Y:S07]  /*9ed0*/  MOV R3, UR25 ;  /* 0x0000001900037c02 */ /* 0x000fee0008000f00 */
.L_x_224:
[----:B-1----:R1:W2:Y:S02]  /*9ee0*/  SYNCS.PHASECHK.TRANS64.TRYWAIT P0, [R3+URZ+0x238], R8 ;  /* 0x00023808030075a7 */ /* 0x0022a400080011ff */
[----:B--2---:R-:W-:Y:S05]  /*9ef0*/  @!P0 NANOSLEEP.SYNCS 0x989680 ;  /* 0x009896800000895d */ /* 0x004fea0003900000 */
[----:B------:R-:W2:Y:S02]  /*9f00*/  @!P0 SYNCS.PHASECHK.TRANS64 P0, [R3+URZ+0x238], R8 ;  /* 0x00023808030085a7 */ /* 0x000ea400080010ff */
[----:B--2---:R-:W-:Y:S05]  /*9f10*/  @!P0 BRA `(.L_x_224) ;  /* 0xfffffffc00f08947 */ /* 0x004fea000383ffff */
[----:B------:R-:W-:Y:S05]  /*9f20*/  BRA `(.L_x_225) ;  /* 0xffffffbc00647947 */ /* 0x000fea000383ffff */
.L_x_107:
[----:B-1----:R-:W-:-:S07]  /*9f30*/  MOV R0, UR25 ;  /* 0x0000001900007c02 */ /* 0x002fce0008000f00 */
.L_x_226:
[----:B-1----:R1:W2:Y:S02]  /*9f40*/  SYNCS.PHASECHK.TRANS64.TRYWAIT P0, [R0+URZ+0x230], R3 ;  /* 0x00023003000075a7 */ /* 0x0022a400080011ff */
[----:B--2---:R-:W-:Y:S05]  /*9f50*/  @!P0 NANOSLEEP.SYNCS 0x989680 ;  /* 0x009896800000895d */ /* 0x004fea0003900000 */
[----:B------:R-:W2:Y:S02]  /*9f60*/  @!P0 SYNCS.PHASECHK.TRANS64 P0, [R0+URZ+0x230], R3 ;  /* 0x00023003000085a7 */ /* 0x000ea400080010ff */
[----:B--2---:R-:W-:Y:S05]  /*9f70*/  @!P0 BRA `(.L_x_226) ;  /* 0xfffffffc00f08947 */ /* 0x004fea000383ffff */
[----:B------:R-:W-:Y:S05]  /*9f80*/  BRA `(.L_x_227) ;  /* 0xffffffbc00d07947 */ /* 0x000fea000383ffff */
.L_x_109:
[----:B------:R-:W-:Y:S07]  /*9f90*/  MOV R0, UR48 ;  /* 0x0000003000007c02 */ /* 0x000fee0008000f00 */
.L_x_228:
[----:B-1----:R1:W2:Y:S02]  /*9fa0*/  SYNCS.PHASECHK.TRANS64.TRYWAIT P0, [R0+URZ+0x250], R3 ;  /* 0x00025003000075a7 */ /* 0x0022a400080011ff */
[----:B--2---:R-:W-:Y:S05]  /*9fb0*/  @!P0 NANOSLEEP.SYNCS 0x989680 ;  /* 0x009896800000895d */ /* 0x004fea0003900000 */
[----:B------:R-:W2:Y:S02]  /*9fc0*/  @!P0 SYNCS.PHASECHK.TRANS64 P0, [R0+URZ+0x250], R3 ;  /* 0x00025003000085a7 */ /* 0x000ea400080010ff */
[----:B--2---:R-:W-:Y:S05]  /*9fd0*/  @!P0 BRA `(.L_x_228) ;  /* 0xfffffffc00f08947 */ /* 0x004fea000383ffff */
[----:B------:R-:W-:Y:S05]  /*9fe0*/  BRA `(.L_x_229) ;  /* 0xffffffc000b47947 */ /* 0x000fea000383ffff */
.L_x_120:
[----:B---3--:R3:W1:Y:S02]  /*9ff0*/  SYNCS.PHASECHK.TRANS64.TRYWAIT P1, [R0+URZ+0x220], R3 ;  /* 0x00022003000075a7 */ /* 0x00866400080211ff */
[----:B-1----:R-:W-:Y:S05]  /*a000*/  @!P1 NANOSLEEP.SYNCS 0x989680 ;  /* 0x009896800000995d */ /* 0x002fea0003900000 */
[----:B------:R-:W1:Y:S02]  /*a010*/  @!P1 SYNCS.PHASECHK.TRANS64 P1, [R0+URZ+0x220], R3 ;  /* 0x00022003000095a7 */ /* 0x000e6400080210ff */
[----:B-1----:R-:W-:Y:S05]  /*a020*/  @!P1 BRA `(.L_x_120) ;  /* 0xfffffffc00f09947 */ /* 0x002fea000383ffff */
[----:B------:R-:W-:Y:S05]  /*a030*/  BRA `(.L_x_119) ;  /* 0xffffffd000747947 */ /* 0x000fea000383ffff */
.L_x_122:
[----:B----4-:R4:W1:Y:S02]  /*a040*/  SYNCS.PHASECHK.TRANS64.TRYWAIT P0, [R113+URZ+0x260], R4 ;  /* 0x00026004710075a7 */ /* 0x01086400080011ff */
[----:B-1----:R-:W-:Y:S05]  /*a050*/  @!P0 NANOSLEEP.SYNCS 0x989680 ;  /* 0x009896800000895d */ /* 0x002fea0003900000 */
[----:B------:R-:W1:Y:S02]  /*a060*/  @!P0 SYNCS.PHASECHK.TRANS64 P0, [R113+URZ+0x260], R4 ;  /* 0x00026004710085a7 */ /* 0x000e6400080010ff */
[----:B-1----:R-:W-:Y:S05]  /*a070*/  @!P0 BRA `(.L_x_122) ;  /* 0xfffffffc00f08947 */ /* 0x002fea000383ffff */
[----:B------:R-:W-:Y:S05]  /*a080*/  BRA `(.L_x_121) ;  /* 0xffffffd000c47947 */ /* 0x000fea000383ffff */
.L_x_131:
[----:B---3--:R3:W4:Y:S02]  /*a090*/  SYNCS.PHASECHK.TRANS64.TRYWAIT P0, [R121+URZ+0x220], R4 ;  /* 0x00022004790075a7 */ /* 0x00872400080011ff */
[----:B----4-:R-:W-:Y:S05]  /*a0a0*/  @!P0 NANOSLEEP.SYNCS 0x989680 ;  /* 0x009896800000895d */ /* 0x010fea0003900000 */
[----:B------:R-:W4:Y:S02]  /*a0b0*/  @!P0 SYNCS.PHASECHK.TRANS64 P0, [R121+URZ+0x220], R4 ;  /* 0x00022004790085a7 */ /* 0x000f2400080010ff */
[----:B----4-:R-:W-:Y:S05]  /*a0c0*/  @!P0 BRA `(.L_x_131) ;  /* 0xfffffffc00f08947 */ /* 0x010fea000383ffff */
[----:B------:R-:W-:Y:S05]  /*a0d0*/  BRA `(.L_x_130) ;  /* 0xffffffdc00c87947 */ /* 0x000fea000383ffff */
        .weak           $__internal_0_$__cuda_sm10x_tcgen05_guardrail_trap_col_being_dealloced_not_returned_by_alloc
        .type           $__internal_0_$__cuda_sm10x_tcgen05_guardrail_trap_col_being_dealloced_not_returned_by_alloc,@function
        .size           $__internal_0_$__cuda_sm10x_tcgen05_guardrail_trap_col_being_dealloced_not_returned_by_alloc,($__internal_1_$__cuda_sm10x_tcgen05_guardrail_trap_phase_invalid_during_alloc - $__internal_0_$__cuda_sm10x_tcgen05_guardrail_trap_col_being_dealloced_not_returned_by_alloc)
$__internal_0_$__cuda_sm10x_tcgen05_guardrail_trap_col_being_dealloced_not_returned_by_alloc:
[----:B------:R-:W-:Y:S05]  /*a0e0*/  BPT.TRAP 0x1 ;  /* 0x000000040000795c */ /* 0x000fea0000300000 */
[----:B------:R-:W-:-:S04]  /*a0f0*/  HFMA2 R3, -RZ, RZ, 0, 0 ;  /* 0x00000000ff037431 */ /* 0x000fc800000001ff */
[----:B------:R-:W-:Y:S05]  /*a100*/  RET.REL.NODEC R2 `(_ZN7cutlass13device_kernelINS_4conv6kernel13ConvUniversalINS1_16ConvProblemShapeILNS1_8OperatorE0ELi2EEENS1_10collective14CollectiveConvINS1_47MainloopSm100TmaUmmaWarpSpecializedImplicitGemmILS5_0ELi34ELi2ELi1ELi2EN4cute5tupleIJNSA_1CILi2EEENSC_ILi1EEESE_EEEEENSB_IJNSC_ILi64EEENSC_ILi128EEENSB_IJNSC_ILi32EEEEEEEEENS_12float_e4m3_tESM_NSA_8TiledMMAINSA_8MMA_AtomIJNSA_10MMA_TraitsINSA_19SM100_MMA_F8F6F4_SSEJSM_SM_fSH_SI_NSA_17integral_constantINSA_4UMMA5MajorELST_0EEESU_NSR_INSS_7ScaleInELSV_0EEESW_EEEEEENSA_6LayoutINSB_IJSE_SE_SE_EEENSB_IJNSC_ILi0EEES11_S11_EEEEENSB_IJNSA_10UnderscoreES14_S14_EEEEENS7_6detail27Sm100ImplicitGemmTileTraitsINSA_20SM90_TMA_LOAD_IM2COLENSA_14ComposedLayoutINSA_7SwizzleILi1ELi4ELi3EEENSA_18smem_ptr_flag_bitsILi8EEENSZ_INSB_IJNSC_ILi8EEESJ_EEENSB_IJSJ_SE_EEEEEEEvEENS18_INSA_23SM90_TMA_LOAD_MULTICASTES1J_vEEEENS_8epilogue10collective18CollectiveEpilogueINS1O_23Sm100TmaWarpSpecializedILi2ELi2ELi32ELb0ELb0EEEJSL_NSB_IJNSZ_ISH_SE_EES1T_EEESM_NSB_IJNSB_IJlllEEESE_S11_EEESM_S1W_NS1O_6fusion15FusionCallbacksIS1S_NS1X_17LinearCombinationISM_fSM_fLNS_15FloatRoundStyleE2EEESL_S1U_JEEENSA_5SM1004TMEM4LOAD26SM100_TMEM_LOAD_16dp32b32xES19_NS1A_INS1B_ILi2ELi4ELi3EEES1E_NSZ_INSB_IJS1F_SH_EEENSB_IJSH_SE_EEEEEEENSA_39AutoVectorizingCopyWithAssumedAlignmentILi128EEENSA_21SM90_TMA_STORE_IM2COLES2B_S2D_S2D_EEEvvEEEEvNT_6ParamsE) ;  /* 0xffffff5c02bc7950 */ /* 0x000fea0003c3ffff */
        .weak           $__internal_1_$__cuda_sm10x_tcgen05_guardrail_trap_phase_invalid_during_alloc
        .type           $__internal_1_$__cuda_sm10x_tcgen05_guardrail_trap_phase_invalid_during_alloc,@function
        .size           $__internal_1_$__cuda_sm10x_tcgen05_guardrail_trap_phase_invalid_during_alloc,($__internal_2_$__cuda_sm10x_tcgen05_guardrail_trap_unallocated_columns_being_dealloced - $__internal_1_$__cuda_sm10x_tcgen05_guardrail_trap_phase_invalid_during_alloc)
$__internal_1_$__cuda_sm10x_tcgen05_guardrail_trap_phase_invalid_during_alloc:
[----:B------:R-:W-:Y:S05]  /*a110*/  BPT.TRAP 0x1 ;  /* 0x000000040000795c */ /* 0x000fea0000300000 */
[----:B------:R-:W-:-:S04]  /*a120*/  MOV R3, 0x0 ;  /* 0x0000000000037802 */ /* 0x000fc80000000f00 */
[----:B------:R-:W-:Y:S05]  /*a130*/  RET.REL.NODEC R2 `(_ZN7cutlass13device_kernelINS_4conv6kernel13ConvUniversalINS1_16ConvProblemShapeILNS1_8OperatorE0ELi2EEENS1_10collective14CollectiveConvINS1_47MainloopSm100TmaUmmaWarpSpecializedImplicitGemmILS5_0ELi34ELi2ELi1ELi2EN4cute5tupleIJNSA_1CILi2EEENSC_ILi1EEESE_EEEEENSB_IJNSC_ILi64EEENSC_ILi128EEENSB_IJNSC_ILi32EEEEEEEEENS_12float_e4m3_tESM_NSA_8TiledMMAINSA_8MMA_AtomIJNSA_10MMA_TraitsINSA_19SM100_MMA_F8F6F4_SSEJSM_SM_fSH_SI_NSA_17integral_constantINSA_4UMMA5MajorELST_0EEESU_NSR_INSS_7ScaleInELSV_0EEESW_EEEEEENSA_6LayoutINSB_IJSE_SE_SE_EEENSB_IJNSC_ILi0EEES11_S11_EEEEENSB_IJNSA_10UnderscoreES14_S14_EEEEENS7_6detail27Sm100ImplicitGemmTileTraitsINSA_20SM90_TMA_LOAD_IM2COLENSA_14ComposedLayoutINSA_7SwizzleILi1ELi4ELi3EEENSA_18smem_ptr_flag_bitsILi8EEENSZ_INSB_IJNSC_ILi8EEESJ_EEENSB_IJSJ_SE_EEEEEEEvEENS18_INSA_23SM90_TMA_LOAD_MULTICASTES1J_vEEEENS_8epilogue10collective18CollectiveEpilogueINS1O_23Sm100TmaWarpSpecializedILi2ELi2ELi32ELb0ELb0EEEJSL_NSB_IJNSZ_ISH_SE_EES1T_EEESM_NSB_IJNSB_IJlllEEESE_S11_EEESM_S1W_NS1O_6fusion15FusionCallbacksIS1S_NS1X_17LinearCombinationISM_fSM_fLNS_15FloatRoundStyleE2EEESL_S1U_JEEENSA_5SM1004TMEM4LOAD26SM100_TMEM_LOAD_16dp32b32xES19_NS1A_INS1B_ILi2ELi4ELi3EEES1E_NSZ_INSB_IJS1F_SH_EEENSB_IJSH_SE_EEEEEEENSA_39AutoVectorizingCopyWithAssumedAlignmentILi128EEENSA_21SM90_TMA_STORE_IM2COLES2B_S2D_S2D_EEEvvEEEEvNT_6ParamsE) ;  /* 0xffffff5c02b07950 */ /* 0x000fea0003c3ffff */
        .weak           $__internal_2_$__cuda_sm10x_tcgen05_guardrail_trap_unallocated_columns_being_dealloced
        .type           $__internal_2_$__cuda_sm10x_tcgen05_guardrail_trap_unallocated_columns_being_dealloced,@function
        .size           $__internal_2_$__cuda_sm10x_tcgen05_guardrail_trap_unallocated_columns_being_dealloced,(.L_x_231 - $__internal_2_$__cuda_sm10x_tcgen05_guardrail_trap_unallocated_columns_being_dealloced)
$__internal_2_$__cuda_sm10x_tcgen05_guardrail_trap_unallocated_columns_being_dealloced:
[----:B------:R-:W-:Y:S05]  /*a140*/  BPT.TRAP 0x1 ;  /* 0x000000040000795c */ /* 0x000fea0000300000 */
[----:B------:R-:W-:-:S04]  /*a150*/  HFMA2 R3, -RZ, RZ, 0, 0 ;  /* 0x00000000ff037431 */ /* 0x000fc800000001ff */
[----:B------:R-:W-:Y:S05]  /*a160*/  RET.REL.NODEC R2 `(_ZN7cutlass13device_kernelINS_4conv6kernel13ConvUniversalINS1_16ConvProblemShapeILNS1_8OperatorE0ELi2EEENS1_10collective14CollectiveConvINS1_47MainloopSm100TmaUmmaWarpSpecializedImplicitGemmILS5_0ELi34ELi2ELi1ELi2EN4cute5tupleIJNSA_1CILi2EEENSC_ILi1EEESE_EEEEENSB_IJNSC_ILi64EEENSC_ILi128EEENSB_IJNSC_ILi32EEEEEEEEENS_12float_e4m3_tESM_NSA_8TiledMMAINSA_8MMA_AtomIJNSA_10MMA_TraitsINSA_19SM100_MMA_F8F6F4_SSEJSM_SM_fSH_SI_NSA_17integral_constantINSA_4UMMA5MajorELST_0EEESU_NSR_INSS_7ScaleInELSV_0EEESW_EEEEEENSA_6LayoutINSB_IJSE_SE_SE_EEENSB_IJNSC_ILi0EEES11_S11_EEEEENSB_IJNSA_10UnderscoreES14_S14_EEEEENS7_6detail27Sm100ImplicitGemmTileTraitsINSA_20SM90_TMA_LOAD_IM2COLENSA_14ComposedLayoutINSA_7SwizzleILi1ELi4ELi3EEENSA_18smem_ptr_flag_bitsILi8EEENSZ_INSB_IJNSC_ILi8EEESJ_EEENSB_IJSJ_SE_EEEEEEEvEENS18_INSA_23SM90_TMA_LOAD_MULTICASTES1J_vEEEENS_8epilogue10collective18CollectiveEpilogueINS1O_23Sm100TmaWarpSpecializedILi2ELi2ELi32ELb0ELb0EEEJSL_NSB_IJNSZ_ISH_SE_EES1T_EEESM_NSB_IJNSB_IJlllEEESE_S11_EEESM_S1W_NS1O_6fusion15FusionCallbacksIS1S_NS1X_17LinearCombinationISM_fSM_fLNS_15FloatRoundStyleE2EEESL_S1U_JEEENSA_5SM1004TMEM4LOAD26SM100_TMEM_LOAD_16dp32b32xES19_NS1A_INS1B_ILi2ELi4ELi3EEES1E_NSZ_INSB_IJS1F_SH_EEENSB_IJSH_SE_EEEEEEENSA_39AutoVectorizingCopyWithAssumedAlignmentILi128EEENSA_21SM90_TMA_STORE_IM2COLES2B_S2D_S2D_EEEvvEEEEvNT_6ParamsE) ;  /* 0xffffff5c02a47950 */ /* 0x000fea0003c3ffff */
.L_x_230:
[----:B------:R-:W-:-:S00]  /*a170*/  BRA `(.L_x_230) ;  /* 0xfffffffc00fc7947 */ /* 0x000fc0000383ffff */
[----:B------:R-:W-:-:S00]  /*a180*/  NOP ;  /* 0x0000000000007918 */ /* 0x000fc00000000000 */
[----:B------:R-:W-:-:S00]  /*a190*/  NOP ;  /* 0x0000000000007918 */ /* 0x000fc00000000000 */
[----:B------:R-:W-:-:S00]  /*a1a0*/  NOP ;  /* 0x0000000000007918 */ /* 0x000fc00000000000 */
[----:B------:R-:W-:-:S00]  /*a1b0*/  NOP ;  /* 0x0000000000007918 */ /* 0x000fc00000000000 */
[----:B------:R-:W-:-:S00]  /*a1c0*/  NOP ;  /* 0x0000000000007918 */ /* 0x000fc00000000000 */
[----:B------:R-:W-:-:S00]  /*a1d0*/  NOP ;  /* 0x0000000000007918 */ /* 0x000fc00000000000 */
[----:B------:R-:W-:-:S00]  /*a1e0*/  NOP ;  /* 0x0000000000007918 */ /* 0x000fc00000000000 */
[----:B------:R-:W-:-:S00]  /*a1f0*/  NOP ;  /* 0x0000000000007918 */ /* 0x000fc00000000000 */
.L_x_231:


//--------------------- .nv.global.init           --------------------------
	.section	.nv.global.init,"aw",@progbits
.nv.global.init:
	.type		$str$29,@object
	.size		$str$29,($str$30 - $str$29)
$str$29:
        /*0000*/ 	.byte	0x28, 0x61, 0x64, 0x64, 0x72, 0x65, 0x73, 0x73, 0x20, 0x26, 0x20, 0x6d, 0x61, 0x73, 0x6b, 0x29
        /*0010*/ 	.byte	0x20, 0x3d, 0x3d, 0x20, 0x30, 0x00
	.type		$str$30,@object
	.size		$str$30,($str$28 - $str$30)
$str$30:
        /*0016*/ 	.byte	0x2f, 0x74, 0x6d, 0x70, 0x2f, 0x63, 0x75, 0x74, 0x6c, 0x61, 0x73, 0x73, 0x5f, 0x73, 0x77, 0x65
        /*0026*/ 	.byte	0x65, 0x70, 0x5f, 0x73, 0x72, 0x63, 0x2f, 0x69, 0x6e, 0x63, 0x6c, 0x75, 0x64, 0x65, 0x2f, 0x63
        /*0036*/ 	.byte	0x75, 0x74, 0x65, 0x2f, 0x70, 0x6f, 0x69, 0x6e, 0x74, 0x65, 0x72, 0x5f, 0x66, 0x6c, 0x61, 0x67
        /*0046*/ 	.byte	0x67, 0x65, 0x64, 0x2e, 0x68, 0x70, 0x70, 0x00
	.type		$str$28,@object
	.size		$str$28,($str$27 - $str$28)
$str$28:
        /*004e*/ 	.byte	0x2f, 0x74, 0x6d, 0x70, 0x2f, 0x63, 0x75, 0x74, 0x6c, 0x61, 0x73, 0x73, 0x5f, 0x73, 0x77, 0x65
        /*005e*/ 	.byte	0x65, 0x70, 0x5f, 0x73, 0x72, 0x63, 0x2f, 0x69, 0x6e, 0x63, 0x6c, 0x75, 0x64, 0x65, 0x2f, 0x63
        /*006e*/ 	.byte	0x75, 0x74, 0x65, 0x2f, 0x61, 0x74, 0x6f, 0x6d, 0x2f, 0x63, 0x6f, 0x70, 0x79, 0x5f, 0x74, 0x72
        /*007e*/ 	.byte	0x61, 0x69, 0x74, 0x73, 0x5f, 0x73, 0x6d, 0x31, 0x30, 0x30, 0x2e, 0x68, 0x70, 0x70, 0x00
	.type		$str$27,@object
	.size		$str$27,(__unnamed_1 - $str$27)
$str$27:
        /*008d*/ 	.byte	0x28, 0x28, 0x75, 0x69, 0x6e, 0x74, 0x33, 0x32, 0x5f, 0x74, 0x28, 0x74, 0x68, 0x72, 0x65, 0x61
        /*009d*/ 	.byte	0x64, 0x49, 0x64, 0x78, 0x2e, 0x78, 0x29, 0x20, 0x2f, 0x20, 0x33, 0x32, 0x29, 0x20, 0x25, 0x20
        /*00ad*/ 	.byte	0x34, 0x29, 0x20, 0x3d, 0x3d, 0x20, 0x28, 0x28, 0x28, 0x74, 0x6d, 0x65, 0x6d, 0x5f, 0x61, 0x64
        /*00bd*/ 	.byte	0x64, 0x72, 0x20, 0x3e, 0x3e, 0x20, 0x31, 0x36, 0x29, 0x20, 0x2f, 0x20, 0x33, 0x32, 0x29, 0x20
        /*00cd*/ 	.byte	0x25, 0x20, 0x34, 0x29, 0x00
	.type		__unnamed_1,@object
	.size		__unnamed_1,(__unnamed_2 - __unnamed_1)
__unnamed_1:
        /*00d2*/ 	.byte	0x61, 0x75, 0x74, 0x6f, 0x20, 0x63, 0x75, 0x74, 0x65, 0x3a, 0x3a, 0x61, 0x73, 0x5f, 0x70, 0x6f
        /* <DEDUP_REMOVED lines=24> */
        /*0262*/ 	.byte	0x3c, 0x34, 0x30, 0x39, 0x36, 0x3e, 0x3e, 0x3e, 0x3e, 0x5d, 0x00
	.type		__unnamed_2,@object
	.size		__unnamed_2,(.L_2 - __unnamed_2)
__unnamed_2:
        /* <DEDUP_REMOVED lines=40> */
        /*04ed*/ 	.byte	0x74, 0x65, 0x3a, 0x3a, 0x43, 0x3c, 0x30, 0x3e, 0x3e, 0x3e, 0x3e, 0x5d, 0x00
.L_2:


//--------------------- .nv.shared._ZN7cutlass13device_kernelINS_4conv6kernel13ConvUniversalINS1_16ConvProblemShapeILNS1_8OperatorE0ELi2EEENS1_10collective14CollectiveConvINS1_47MainloopSm100TmaUmmaWarpSpecializedImplicitGemmILS5_0ELi34ELi2ELi1ELi2EN4cute5tupleIJNSA_1CILi2EEENSC_ILi1EEESE_EEEEENSB_IJNSC_ILi64EEENSC_ILi128EEENSB_IJNSC_ILi32EEEEEEEEENS_12float_e4m3_tESM_NSA_8TiledMMAINSA_8MMA_AtomIJNSA_10MMA_TraitsINSA_19SM100_MMA_F8F6F4_SSEJSM_SM_fSH_SI_NSA_17integral_constantINSA_4UMMA5MajorELST_0EEESU_NSR_INSS_7ScaleInELSV_0EEESW_EEEEEENSA_6LayoutINSB_IJSE_SE_SE_EEENSB_IJNSC_ILi0EEES11_S11_EEEEENSB_IJNSA_10UnderscoreES14_S14_EEEEENS7_6detail27Sm100ImplicitGemmTileTraitsINSA_20SM90_TMA_LOAD_IM2COLENSA_14ComposedLayoutINSA_7SwizzleILi1ELi4ELi3EEENSA_18smem_ptr_flag_bitsILi8EEENSZ_INSB_IJNSC_ILi8EEESJ_EEENSB_IJSJ_SE_EEEEEEEvEENS18_INSA_23SM90_TMA_LOAD_MULTICASTES1J_vEEEENS_8epilogue10collective18CollectiveEpilogueINS1O_23Sm100TmaWarpSpecializedILi2ELi2ELi32ELb0ELb0EEEJSL_NSB_IJNSZ_ISH_SE_EES1T_EEESM_NSB_IJNSB_IJlllEEESE_S11_EEESM_S1W_NS1O_6fusion15FusionCallbacksIS1S_NS1X_17LinearCombinationISM_fSM_fLNS_15FloatRoundStyleE2EEESL_S1U_JEEENSA_5SM1004TMEM4LOAD26SM100_TMEM_LOAD_16dp32b32xES19_NS1A_INS1B_ILi2ELi4ELi3EEES1E_NSZ_INSB_IJS1F_SH_EEENSB_IJSH_SE_EEEEEEENSA_39AutoVectorizingCopyWithAssumedAlignmentILi128EEENSA_21SM90_TMA_STORE_IM2COLES2B_S2D_S2D_EEEvvEEEEvNT_6ParamsE --------------------------
	.section	.nv.shared._ZN7cutlass13device_kernelINS_4conv6kernel13ConvUniversalINS1_16ConvProblemShapeILNS1_8OperatorE0ELi2EEENS1_10collective14CollectiveConvINS1_47MainloopSm100TmaUmmaWarpSpecializedImplicitGemmILS5_0ELi34ELi2ELi1ELi2EN4cute5tupleIJNSA_1CILi2EEENSC_ILi1EEESE_EEEEENSB_IJNSC_ILi64EEENSC_ILi128EEENSB_IJNSC_ILi32EEEEEEEEENS_12float_e4m3_tESM_NSA_8TiledMMAINSA_8MMA_AtomIJNSA_10MMA_TraitsINSA_19SM100_MMA_F8F6F4_SSEJSM_SM_fSH_SI_NSA_17integral_constantINSA_4UMMA5MajorELST_0EEESU_NSR_INSS_7ScaleInELSV_0EEESW_EEEEEENSA_6LayoutINSB_IJSE_SE_SE_EEENSB_IJNSC_ILi0EEES11_S11_EEEEENSB_IJNSA_10UnderscoreES14_S14_EEEEENS7_6detail27Sm100ImplicitGemmTileTraitsINSA_20SM90_TMA_LOAD_IM2COLENSA_14ComposedLayoutINSA_7SwizzleILi1ELi4ELi3EEENSA_18smem_ptr_flag_bitsILi8EEENSZ_INSB_IJNSC_ILi8EEESJ_EEENSB_IJSJ_SE_EEEEEEEvEENS18_INSA_23SM90_TMA_LOAD_MULTICASTES1J_vEEEENS_8epilogue10collective18CollectiveEpilogueINS1O_23Sm100TmaWarpSpecializedILi2ELi2ELi32ELb0ELb0EEEJSL_NSB_IJNSZ_ISH_SE_EES1T_EEESM_NSB_IJNSB_IJlllEEESE_S11_EEESM_S1W_NS1O_6fusion15FusionCallbacksIS1S_NS1X_17LinearCombinationISM_fSM_fLNS_15FloatRoundStyleE2EEESL_S1U_JEEENSA_5SM1004TMEM4LOAD26SM100_TMEM_LOAD_16dp32b32xES19_NS1A_INS1B_ILi2ELi4ELi3EEES1E_NSZ_INSB_IJS1F_SH_EEENSB_IJSH_SE_EEEEEEENSA_39AutoVectorizingCopyWithAssumedAlignmentILi128EEENSA_21SM90_TMA_STORE_IM2COLES2B_S2D_S2D_EEEvvEEEEvNT_6ParamsE,"aw",@nobits
	.sectionflags	@""
	.align	16
	.zero		1024


//--------------------- .nv.shared.reserved.0     --------------------------
	.section	.nv.shared.reserved.0,"aw",@nobits
	.weak		__nv_reservedSMEM_offset_0_alias
	.size		__nv_reservedSMEM_offset_0_alias, 0, 64
	.other		__nv_reservedSMEM_offset_0_alias,@"STO_CUDA_RESERVED_SHARED STV_DEFAULT"
__nv_reservedSMEM_offset_0_alias:
	.zero		0
.nv.shared.reserved.0:
	.zero		64
	.weak		__nv_reservedSMEM_tcgen05_partition
	.type		__nv_reservedSMEM_tcgen05_partition,@object
	.size		__nv_reservedSMEM_tcgen05_partition,(.L_0 - __nv_reservedSMEM_tcgen05_partition)
__nv_reservedSMEM_tcgen05_partition:
	.zero		32
.L_0:


//--------------------- .nv.global                --------------------------
	.section	.nv.global,"aw",@nobits
.nv.global:
	.type		_ZN39_INTERNAL_0ad2ce41_4_k_cu_72bd3cf6_32924cute1_E,@object
	.size		_ZN39_INTERNAL_0ad2ce41_4_k_cu_72bd3cf6_32924cute1_E,(_ZN39_INTERNAL_0ad2ce41_4_k_cu_72bd3cf6_32924cuda3std3__45__cpo6cbeginE - _ZN39_INTERNAL_0ad2ce41_4_k_cu_72bd3cf6_32924cute1_E)
_ZN39_INTERNAL_0ad2ce41_4_k_cu_72bd3cf6_32924cute1_E:
	.zero		1
	.type		_ZN39_INTERNAL_0ad2ce41_4_k_cu_72bd3cf6_32924cuda3std3__45__cpo6cbeginE,@object
	.size		_ZN39_INTERNAL_0ad2ce41_4_k_cu_72bd3cf6_32924cuda3std3__45__cpo6cbeginE,(_ZN39_INTERNAL_0ad2ce41_4_k_cu_72bd3cf6_32924cuda3std3__48in_placeE - _ZN39_INTERNAL_0ad2ce41_4_k_cu_72bd3cf6_32924cuda3std3__45__cpo6cbeginE)
_ZN39_INTERNAL_0ad2ce41_4_k_cu_72bd3cf6_32924cuda3std3__45__cpo6cbeginE:
	.zero		1
	.type		_ZN39_INTERNAL_0ad2ce41_4_k_cu_72bd3cf6_32924cuda3std3__48in_placeE,@object
	.size		_ZN39_INTERNAL_0ad2ce41_4_k_cu_72bd3cf6_32924cuda3std3__48in_placeE,(_ZN39_INTERNAL_0ad2ce41_4_k_cu_72bd3cf6_32924cuda3std6ranges3__45__cpo9iter_moveE - _ZN39_INTERNAL_0ad2ce41_4_k_cu_72bd3cf6_32924cuda3std3__48in_placeE)
_ZN39_INTERNAL_0ad2ce41_4_k_cu_72bd3cf6_32924cuda3std3__48in_placeE:
	.zero		1
	.type		_ZN39_INTERNAL_0ad2ce41_4_k_cu_72bd3cf6_32924cuda3std6ranges3__45__cpo9iter_moveE,@object
	.size		_ZN39_INTERNAL_0ad2ce41_4_k_cu_72bd3cf6_32924cuda3std6ranges3__45__cpo9iter_moveE,(_ZN39_INTERNAL_0ad2ce41_4_k_cu_72bd3cf6_32924cuda3std3__45__cpo5beginE - _ZN39_INTERNAL_0ad2ce41_4_k_cu_72bd3cf6_32924cuda3std6ranges3__45__cpo9iter_moveE)
_ZN39_INTERNAL_0ad2ce41_4_k_cu_72bd3cf6_32924cuda3std6ranges3__45__cpo9iter_moveE:
	.zero		1
	.type		_ZN39_INTERNAL_0ad2ce41_4_k_cu_72bd3cf6_32924cuda3std3__45__cpo5beginE,@object
	.size		_ZN39_INTERNAL_0ad2ce41_4_k_cu_72bd3cf6_32924cuda3std3__45__cpo5beginE,(_ZN39_INTERNAL_0ad2ce41_4_k_cu_72bd3cf6_32924cuda3std3__441_GLOBAL__N__0ad2ce41_4_k_cu_72bd3cf6_32926ignoreE - _ZN39_INTERNAL_0ad2ce41_4_k_cu_72bd3cf6_32924cuda3std3__45__cpo5beginE)
_ZN39_INTERNAL_0ad2ce41_4_k_cu_72bd3cf6_32924cuda3std3__45__cpo5beginE:
	.zero		1
	.type		_ZN39_INTERNAL_0ad2ce41_4_k_cu_72bd3cf6_32924cuda3std3__441_GLOBAL__N__0ad2ce41_4_k_cu_72bd3cf6_32926ignoreE,@object
	.size		_ZN39_INTERNAL_0ad2ce41_4_k_cu_72bd3cf6_32924cuda3std3__441_GLOBAL__N__0ad2ce41_4_k_cu_72bd3cf6_32926ignoreE,(_ZN39_INTERNAL_0ad2ce41_4_k_cu_72bd3cf6_32924cute7productE - _ZN39_INTERNAL_0ad2ce41_4_k_cu_72bd3cf6_32924cuda3std3__441_GLOBAL__N__0ad2ce41_4_k_cu_72bd3cf6_32926ignoreE)
_ZN39_INTERNAL_0ad2ce41_4_k_cu_72bd3cf6_32924cuda3std3__441_GLOBAL__N__0ad2ce41_4_k_cu_72bd3cf6_32926ignoreE:
	.zero		1
	.type		_ZN39_INTERNAL_0ad2ce41_4_k_cu_72bd3cf6_32924cute7productE,@object
	.size		_ZN39_INTERNAL_0ad2ce41_4_k_cu_72bd3cf6_32924cute7productE,(_ZN39_INTERNAL_0ad2ce41_4_k_cu_72bd3cf6_32924cuda3std3__45__cpo3endE - _ZN39_INTERNAL_0ad2ce41_4_k_cu_72bd3cf6_32924cute7productE)
_ZN39_INTERNAL_0ad2ce41_4_k_cu_72bd3cf6_32924cute7productE:
	.zero		1
	.type		_ZN39_INTERNAL_0ad2ce41_4_k_cu_72bd3cf6_32924cuda3std3__45__cpo3endE,@object
	.size		_ZN39_INTERNAL_0ad2ce41_4_k_cu_72bd3cf6_32924cuda3std3__45__cpo3endE,(_ZN39_INTERNAL_0ad2ce41_4_k_cu_72bd3cf6_32924cuda3std3__419piecewise_constructE - _ZN39_INTERNAL_0ad2ce41_4_k_cu_72bd3cf6_32924cuda3std3__45__cpo3endE)
_ZN39_INTERNAL_0ad2ce41_4_k_cu_72bd3cf6_32924cuda3std3__45__cpo3endE:
	.zero		1
	.type		_ZN39_INTERNAL_0ad2ce41_4_k_cu_72bd3cf6_32924cuda3std3__419piecewise_constructE,@object
	.size		_ZN39_INTERNAL_0ad2ce41_4_k_cu_72bd3cf6_32924cuda3std3__419piecewise_constructE,(_ZN39_INTERNAL_0ad2ce41_4_k_cu_72bd3cf6_32924cuda3std3__45__cpo4cendE - _ZN39_INTERNAL_0ad2ce41_4_k_cu_72bd3cf6_32924cuda3std3__419piecewise_constructE)
_ZN39_INTERNAL_0ad2ce41_4_k_cu_72bd3cf6_32924cuda3std3__419piecewise_constructE:
	.zero		1
	.type		_ZN39_INTERNAL_0ad2ce41_4_k_cu_72bd3cf6_32924cuda3std3__45__cpo4cendE,@object
	.size		_ZN39_INTERNAL_0ad2ce41_4_k_cu_72bd3cf6_32924cuda3std3__45__cpo4cendE,(_ZN39_INTERNAL_0ad2ce41_4_k_cu_72bd3cf6_32924cuda3std6ranges3__45__cpo4swapE - _ZN39_INTERNAL_0ad2ce41_4_k_cu_72bd3cf6_32924cuda3std3__45__cpo4cendE)
_ZN39_INTERNAL_0ad2ce41_4_k_cu_72bd3cf6_32924cuda3std3__45__cpo4cendE:
	.zero		1
	.type		_ZN39_INTERNAL_0ad2ce41_4_k_cu_72bd3cf6_32924cuda3std6ranges3__45__cpo4swapE,@object
	.size		_ZN39_INTERNAL_0ad2ce41_4_k_cu_72bd3cf6_32924cuda3std6ranges3__45__cpo4swapE,(.L_10 - _ZN39_INTERNAL_0ad2ce41_4_k_cu_72bd3cf6_32924cuda3std6ranges3__45__cpo4swapE)
_ZN39_INTERNAL_0ad2ce41_4_k_cu_72bd3cf6_32924cuda3std6ranges3__45__cpo4swapE:
	.zero		1
.L_10:


//--------------------- .nv.constant0._ZN7cutlass13device_kernelINS_4conv6kernel13ConvUniversalINS1_16ConvProblemShapeILNS1_8OperatorE0ELi2EEENS1_10collective14CollectiveConvINS1_47MainloopSm100TmaUmmaWarpSpecializedImplicitGemmILS5_0ELi34ELi2ELi1ELi2EN4cute5tupleIJNSA_1CILi2EEENSC_ILi1EEESE_EEEEENSB_IJNSC_ILi64EEENSC_ILi128EEENSB_IJNSC_ILi32EEEEEEEEENS_12float_e4m3_tESM_NSA_8TiledMMAINSA_8MMA_AtomIJNSA_10MMA_TraitsINSA_19SM100_MMA_F8F6F4_SSEJSM_SM_fSH_SI_NSA_17integral_constantINSA_4UMMA5MajorELST_0EEESU_NSR_INSS_7ScaleInELSV_0EEESW_EEEEEENSA_6LayoutINSB_IJSE_SE_SE_EEENSB_IJNSC_ILi0EEES11_S11_EEEEENSB_IJNSA_10UnderscoreES14_S14_EEEEENS7_6detail27Sm100ImplicitGemmTileTraitsINSA_20SM90_TMA_LOAD_IM2COLENSA_14ComposedLayoutINSA_7SwizzleILi1ELi4ELi3EEENSA_18smem_ptr_flag_bitsILi8EEENSZ_INSB_IJNSC_ILi8EEESJ_EEENSB_IJSJ_SE_EEEEEEEvEENS18_INSA_23SM90_TMA_LOAD_MULTICASTES1J_vEEEENS_8epilogue10collective18CollectiveEpilogueINS1O_23Sm100TmaWarpSpecializedILi2ELi2ELi32ELb0ELb0EEEJSL_NSB_IJNSZ_ISH_SE_EES1T_EEESM_NSB_IJNSB_IJlllEEESE_S11_EEESM_S1W_NS1O_6fusion15FusionCallbacksIS1S_NS1X_17LinearCombinationISM_fSM_fLNS_15FloatRoundStyleE2EEESL_S1U_JEEENSA_5SM1004TMEM4LOAD26SM100_TMEM_LOAD_16dp32b32xES19_NS1A_INS1B_ILi2ELi4ELi3EEES1E_NSZ_INSB_IJS1F_SH_EEENSB_IJSH_SE_EEEEEEENSA_39AutoVectorizingCopyWithAssumedAlignmentILi128EEENSA_21SM90_TMA_STORE_IM2COLES2B_S2D_S2D_EEEvvEEEEvNT_6ParamsE --------------------------
	.section	.nv.constant0._ZN7cutlass13device_kernelINS_4conv6kernel13ConvUniversalINS1_16ConvProblemShapeILNS1_8OperatorE0ELi2EEENS1_10collective14CollectiveConvINS1_47MainloopSm100TmaUmmaWarpSpecializedImplicitGemmILS5_0ELi34ELi2ELi1ELi2EN4cute5tupleIJNSA_1CILi2EEENSC_ILi1EEESE_EEEEENSB_IJNSC_ILi64EEENSC_ILi128EEENSB_IJNSC_ILi32EEEEEEEEENS_12float_e4m3_tESM_NSA_8TiledMMAINSA_8MMA_AtomIJNSA_10MMA_TraitsINSA_19SM100_MMA_F8F6F4_SSEJSM_SM_fSH_SI_NSA_17integral_constantINSA_4UMMA5MajorELST_0EEESU_NSR_INSS_7ScaleInELSV_0EEESW_EEEEEENSA_6LayoutINSB_IJSE_SE_SE_EEENSB_IJNSC_ILi0EEES11_S11_EEEEENSB_IJNSA_10UnderscoreES14_S14_EEEEENS7_6detail27Sm100ImplicitGemmTileTraitsINSA_20SM90_TMA_LOAD_IM2COLENSA_14ComposedLayoutINSA_7SwizzleILi1ELi4ELi3EEENSA_18smem_ptr_flag_bitsILi8EEENSZ_INSB_IJNSC_ILi8EEESJ_EEENSB_IJSJ_SE_EEEEEEEvEENS18_INSA_23SM90_TMA_LOAD_MULTICASTES1J_vEEEENS_8epilogue10collective18CollectiveEpilogueINS1O_23Sm100TmaWarpSpecializedILi2ELi2ELi32ELb0ELb0EEEJSL_NSB_IJNSZ_ISH_SE_EES1T_EEESM_NSB_IJNSB_IJlllEEESE_S11_EEESM_S1W_NS1O_6fusion15FusionCallbacksIS1S_NS1X_17LinearCombinationISM_fSM_fLNS_15FloatRoundStyleE2EEESL_S1U_JEEENSA_5SM1004TMEM4LOAD26SM100_TMEM_LOAD_16dp32b32xES19_NS1A_INS1B_ILi2ELi4ELi3EEES1E_NSZ_INSB_IJS1F_SH_EEENSB_IJSH_SE_EEEEEEENSA_39AutoVectorizingCopyWithAssumedAlignmentILi128EEENSA_21SM90_TMA_STORE_IM2COLES2B_S2D_S2D_EEEvvEEEEvNT_6ParamsE,"a",@progbits
	.sectionflags	@""
	.align	4
.nv.constant0._ZN7cutlass13device_kernelINS_4conv6kernel13ConvUniversalINS1_16ConvProblemShapeILNS1_8OperatorE0ELi2EEENS1_10collective14CollectiveConvINS1_47MainloopSm100TmaUmmaWarpSpecializedImplicitGemmILS5_0ELi34ELi2ELi1ELi2EN4cute5tupleIJNSA_1CILi2EEENSC_ILi1EEESE_EEEEENSB_IJNSC_ILi64EEENSC_ILi128EEENSB_IJNSC_ILi32EEEEEEEEENS_12float_e4m3_tESM_NSA_8TiledMMAINSA_8MMA_AtomIJNSA_10MMA_TraitsINSA_19SM100_MMA_F8F6F4_SSEJSM_SM_fSH_SI_NSA_17integral_constantINSA_4UMMA5MajorELST_0EEESU_NSR_INSS_7ScaleInELSV_0EEESW_EEEEEENSA_6LayoutINSB_IJSE_SE_SE_EEENSB_IJNSC_ILi0EEES11_S11_EEEEENSB_IJNSA_10UnderscoreES14_S14_EEEEENS7_6detail27Sm100ImplicitGemmTileTraitsINSA_20SM90_TMA_LOAD_IM2COLENSA_14ComposedLayoutINSA_7SwizzleILi1ELi4ELi3EEENSA_18smem_ptr_flag_bitsILi8EEENSZ_INSB_IJNSC_ILi8EEESJ_EEENSB_IJSJ_SE_EEEEEEEvEENS18_INSA_23SM90_TMA_LOAD_MULTICASTES1J_vEEEENS_8epilogue10collective18CollectiveEpilogueINS1O_23Sm100TmaWarpSpecializedILi2ELi2ELi32ELb0ELb0EEEJSL_NSB_IJNSZ_ISH_SE_EES1T_EEESM_NSB_IJNSB_IJlllEEESE_S11_EEESM_S1W_NS1O_6fusion15FusionCallbacksIS1S_NS1X_17LinearCombinationISM_fSM_fLNS_15FloatRoundStyleE2EEESL_S1U_JEEENSA_5SM1004TMEM4LOAD26SM100_TMEM_LOAD_16dp32b32xES19_NS1A_INS1B_ILi2ELi4ELi3EEES1E_NSZ_INSB_IJS1F_SH_EEENSB_IJSH_SE_EEEEEEENSA_39AutoVectorizingCopyWithAssumedAlignmentILi128EEENSA_21SM90_TMA_STORE_IM2COLES2B_S2D_S2D_EEEvvEEEEvNT_6ParamsE:
	.zero		2944


//--------------------- SYMBOLS --------------------------

	.type		.nv.reservedSmem.offset0,@object
	.size		.nv.reservedSmem.offset0,0x4
	.type		.nv.reservedSmem.cap,@object
	.size		.nv.reservedSmem.cap,0x4
	.type		__assertfail,@function
